//
// Generated by NVIDIA NVVM Compiler
//
// Compiler Build ID: CL-36424714
// Cuda compilation tools, release 13.0, V13.0.88
// Based on NVVM 20.0.0
//

.version 9.0
.target sm_100
.address_size 64

	// .globl	_Z17multVectorsKernelILi1EEvP6bigintPKS0_P11bigint_widem

.visible .entry _Z17multVectorsKernelILi1EEvP6bigintPKS0_P11bigint_widem(
	.param .u64 .ptr .align 1 _Z17multVectorsKernelILi1EEvP6bigintPKS0_P11bigint_widem_param_0,
	.param .u64 .ptr .align 1 _Z17multVectorsKernelILi1EEvP6bigintPKS0_P11bigint_widem_param_1,
	.param .u64 .ptr .align 1 _Z17multVectorsKernelILi1EEvP6bigintPKS0_P11bigint_widem_param_2,
	.param .u64 _Z17multVectorsKernelILi1EEvP6bigintPKS0_P11bigint_widem_param_3
)
{
	.reg .pred 	%p<2>;
	.reg .b32 	%r<571>;
	.reg .b64 	%rd<17>;

	ld.param.u64 	%rd4, [_Z17multVectorsKernelILi1EEvP6bigintPKS0_P11bigint_widem_param_3];
	mov.u32 	%r1, %ntid.x;
	mov.u32 	%r2, %ctaid.x;
	mov.u32 	%r3, %tid.x;
	mad.lo.s32 	%r4, %r1, %r2, %r3;
	cvt.s64.s32 	%rd5, %r4;
	setp.le.u64 	%p1, %rd4, %rd5;
	@%p1 bra 	$L__BB0_2;
	ld.param.u64 	%rd16, [_Z17multVectorsKernelILi1EEvP6bigintPKS0_P11bigint_widem_param_2];
	ld.param.u64 	%rd15, [_Z17multVectorsKernelILi1EEvP6bigintPKS0_P11bigint_widem_param_1];
	ld.param.u64 	%rd14, [_Z17multVectorsKernelILi1EEvP6bigintPKS0_P11bigint_widem_param_0];
	cvta.to.global.u64 	%rd6, %rd16;
	cvta.to.global.u64 	%rd7, %rd14;
	cvta.to.global.u64 	%rd8, %rd15;
	mul.wide.s32 	%rd9, %r4, 32;
	add.s64 	%rd10, %rd7, %rd9;
	ld.global.v4.u32 	{%r492, %r460, %r500, %r468}, [%rd10];
	ld.global.v4.u32 	{%r508, %r476, %r516, %r484}, [%rd10+16];
	add.s64 	%rd11, %rd8, %rd9;
	ld.global.v4.u32 	{%r52, %r115, %r182, %r249}, [%rd11];
	ld.global.v4.u32 	{%r316, %r383, %r450, %r517}, [%rd11+16];
	mul.wide.s32 	%rd12, %r4, 64;
	add.s64 	%rd13, %rd6, %rd12;
	// begin inline asm
	mul.lo.u32 %r5, %r492, %r52;
	// end inline asm
	st.global.u32 	[%rd13], %r5;
	// begin inline asm
	mul.hi.u32 %r8, %r492, %r52;
	// end inline asm
	st.global.u32 	[%rd13+4], %r8;
	// begin inline asm
	mul.lo.u32 %r11, %r500, %r52;
	// end inline asm
	st.global.u32 	[%rd13+8], %r11;
	// begin inline asm
	mul.hi.u32 %r14, %r500, %r52;
	// end inline asm
	st.global.u32 	[%rd13+12], %r14;
	// begin inline asm
	mul.lo.u32 %r17, %r508, %r52;
	// end inline asm
	st.global.u32 	[%rd13+16], %r17;
	// begin inline asm
	mul.hi.u32 %r20, %r508, %r52;
	// end inline asm
	st.global.u32 	[%rd13+20], %r20;
	// begin inline asm
	mul.lo.u32 %r23, %r516, %r52;
	// end inline asm
	st.global.u32 	[%rd13+24], %r23;
	// begin inline asm
	mul.hi.u32 %r26, %r516, %r52;
	// end inline asm
	st.global.u32 	[%rd13+28], %r26;
	// begin inline asm
	mul.lo.u32 %r29, %r460, %r52;
	// end inline asm
	// begin inline asm
	mul.hi.u32 %r32, %r460, %r52;
	// end inline asm
	// begin inline asm
	mul.lo.u32 %r35, %r468, %r52;
	// end inline asm
	// begin inline asm
	mul.hi.u32 %r38, %r468, %r52;
	// end inline asm
	// begin inline asm
	mul.lo.u32 %r41, %r476, %r52;
	// end inline asm
	// begin inline asm
	mul.hi.u32 %r44, %r476, %r52;
	// end inline asm
	// begin inline asm
	mul.lo.u32 %r47, %r484, %r52;
	// end inline asm
	// begin inline asm
	mul.hi.u32 %r50, %r484, %r52;
	// end inline asm
	// begin inline asm
	mad.lo.cc.u32 %r53, %r460, %r115, %r11;
	// end inline asm
	st.global.u32 	[%rd13+8], %r53;
	ld.global.u32 	%r60, [%rd13+12];
	// begin inline asm
	madc.hi.cc.u32 %r57, %r460, %r115, %r60;
	// end inline asm
	st.global.u32 	[%rd13+12], %r57;
	ld.global.u32 	%r64, [%rd13+16];
	// begin inline asm
	madc.lo.cc.u32 %r61, %r468, %r115, %r64;
	// end inline asm
	st.global.u32 	[%rd13+16], %r61;
	ld.global.u32 	%r68, [%rd13+20];
	// begin inline asm
	madc.hi.cc.u32 %r65, %r468, %r115, %r68;
	// end inline asm
	st.global.u32 	[%rd13+20], %r65;
	ld.global.u32 	%r72, [%rd13+24];
	// begin inline asm
	madc.lo.cc.u32 %r69, %r476, %r115, %r72;
	// end inline asm
	st.global.u32 	[%rd13+24], %r69;
	ld.global.u32 	%r76, [%rd13+28];
	// begin inline asm
	madc.hi.cc.u32 %r73, %r476, %r115, %r76;
	// end inline asm
	st.global.u32 	[%rd13+28], %r73;
	mov.b32 	%r566, 0;
	// begin inline asm
	madc.lo.cc.u32 %r77, %r484, %r115, %r566;
	// end inline asm
	st.global.u32 	[%rd13+32], %r77;
	// begin inline asm
	madc.hi.u32 %r81, %r484, %r115, %r566;
	// end inline asm
	st.global.u32 	[%rd13+36], %r81;
	// begin inline asm
	mad.lo.cc.u32 %r85, %r492, %r115, %r29;
	// end inline asm
	// begin inline asm
	madc.hi.cc.u32 %r89, %r492, %r115, %r32;
	// end inline asm
	// begin inline asm
	madc.lo.cc.u32 %r93, %r500, %r115, %r35;
	// end inline asm
	// begin inline asm
	madc.hi.cc.u32 %r97, %r500, %r115, %r38;
	// end inline asm
	// begin inline asm
	madc.lo.cc.u32 %r101, %r508, %r115, %r41;
	// end inline asm
	// begin inline asm
	madc.hi.cc.u32 %r105, %r508, %r115, %r44;
	// end inline asm
	// begin inline asm
	madc.lo.cc.u32 %r109, %r516, %r115, %r47;
	// end inline asm
	// begin inline asm
	madc.hi.cc.u32 %r113, %r516, %r115, %r50;
	// end inline asm
	ld.global.u32 	%r118, [%rd13+36];
	// begin inline asm
	addc.u32 %r117, %r118, %r566;
	// end inline asm
	st.global.u32 	[%rd13+36], %r117;
	// begin inline asm
	mad.lo.cc.u32 %r120, %r460, %r182, %r93;
	// end inline asm
	// begin inline asm
	madc.hi.cc.u32 %r124, %r460, %r182, %r97;
	// end inline asm
	// begin inline asm
	madc.lo.cc.u32 %r128, %r468, %r182, %r101;
	// end inline asm
	// begin inline asm
	madc.hi.cc.u32 %r132, %r468, %r182, %r105;
	// end inline asm
	// begin inline asm
	madc.lo.cc.u32 %r136, %r476, %r182, %r109;
	// end inline asm
	// begin inline asm
	madc.hi.cc.u32 %r140, %r476, %r182, %r113;
	// end inline asm
	// begin inline asm
	madc.lo.cc.u32 %r144, %r484, %r182, %r566;
	// end inline asm
	// begin inline asm
	madc.hi.u32 %r148, %r484, %r182, %r566;
	// end inline asm
	ld.global.u32 	%r155, [%rd13+8];
	// begin inline asm
	mad.lo.cc.u32 %r152, %r492, %r182, %r155;
	// end inline asm
	st.global.u32 	[%rd13+8], %r152;
	ld.global.u32 	%r159, [%rd13+12];
	// begin inline asm
	madc.hi.cc.u32 %r156, %r492, %r182, %r159;
	// end inline asm
	st.global.u32 	[%rd13+12], %r156;
	ld.global.u32 	%r163, [%rd13+16];
	// begin inline asm
	madc.lo.cc.u32 %r160, %r500, %r182, %r163;
	// end inline asm
	st.global.u32 	[%rd13+16], %r160;
	ld.global.u32 	%r167, [%rd13+20];
	// begin inline asm
	madc.hi.cc.u32 %r164, %r500, %r182, %r167;
	// end inline asm
	st.global.u32 	[%rd13+20], %r164;
	ld.global.u32 	%r171, [%rd13+24];
	// begin inline asm
	madc.lo.cc.u32 %r168, %r508, %r182, %r171;
	// end inline asm
	st.global.u32 	[%rd13+24], %r168;
	ld.global.u32 	%r175, [%rd13+28];
	// begin inline asm
	madc.hi.cc.u32 %r172, %r508, %r182, %r175;
	// end inline asm
	st.global.u32 	[%rd13+28], %r172;
	ld.global.u32 	%r179, [%rd13+32];
	// begin inline asm
	madc.lo.cc.u32 %r176, %r516, %r182, %r179;
	// end inline asm
	st.global.u32 	[%rd13+32], %r176;
	ld.global.u32 	%r183, [%rd13+36];
	// begin inline asm
	madc.hi.cc.u32 %r180, %r516, %r182, %r183;
	// end inline asm
	st.global.u32 	[%rd13+36], %r180;
	// begin inline asm
	addc.u32 %r184, %r148, %r566;
	// end inline asm
	ld.global.u32 	%r190, [%rd13+16];
	// begin inline asm
	mad.lo.cc.u32 %r187, %r460, %r249, %r190;
	// end inline asm
	st.global.u32 	[%rd13+16], %r187;
	ld.global.u32 	%r194, [%rd13+20];
	// begin inline asm
	madc.hi.cc.u32 %r191, %r460, %r249, %r194;
	// end inline asm
	st.global.u32 	[%rd13+20], %r191;
	ld.global.u32 	%r198, [%rd13+24];
	// begin inline asm
	madc.lo.cc.u32 %r195, %r468, %r249, %r198;
	// end inline asm
	st.global.u32 	[%rd13+24], %r195;
	ld.global.u32 	%r202, [%rd13+28];
	// begin inline asm
	madc.hi.cc.u32 %r199, %r468, %r249, %r202;
	// end inline asm
	st.global.u32 	[%rd13+28], %r199;
	ld.global.u32 	%r206, [%rd13+32];
	// begin inline asm
	madc.lo.cc.u32 %r203, %r476, %r249, %r206;
	// end inline asm
	st.global.u32 	[%rd13+32], %r203;
	ld.global.u32 	%r210, [%rd13+36];
	// begin inline asm
	madc.hi.cc.u32 %r207, %r476, %r249, %r210;
	// end inline asm
	st.global.u32 	[%rd13+36], %r207;
	// begin inline asm
	madc.lo.cc.u32 %r211, %r484, %r249, %r566;
	// end inline asm
	st.global.u32 	[%rd13+40], %r211;
	// begin inline asm
	madc.hi.u32 %r215, %r484, %r249, %r566;
	// end inline asm
	st.global.u32 	[%rd13+44], %r215;
	// begin inline asm
	mad.lo.cc.u32 %r219, %r492, %r249, %r120;
	// end inline asm
	// begin inline asm
	madc.hi.cc.u32 %r223, %r492, %r249, %r124;
	// end inline asm
	// begin inline asm
	madc.lo.cc.u32 %r227, %r500, %r249, %r128;
	// end inline asm
	// begin inline asm
	madc.hi.cc.u32 %r231, %r500, %r249, %r132;
	// end inline asm
	// begin inline asm
	madc.lo.cc.u32 %r235, %r508, %r249, %r136;
	// end inline asm
	// begin inline asm
	madc.hi.cc.u32 %r239, %r508, %r249, %r140;
	// end inline asm
	// begin inline asm
	madc.lo.cc.u32 %r243, %r516, %r249, %r144;
	// end inline asm
	// begin inline asm
	madc.hi.cc.u32 %r247, %r516, %r249, %r184;
	// end inline asm
	ld.global.u32 	%r252, [%rd13+44];
	// begin inline asm
	addc.u32 %r251, %r252, %r566;
	// end inline asm
	st.global.u32 	[%rd13+44], %r251;
	// begin inline asm
	mad.lo.cc.u32 %r254, %r460, %r316, %r227;
	// end inline asm
	// begin inline asm
	madc.hi.cc.u32 %r258, %r460, %r316, %r231;
	// end inline asm
	// begin inline asm
	madc.lo.cc.u32 %r262, %r468, %r316, %r235;
	// end inline asm
	// begin inline asm
	madc.hi.cc.u32 %r266, %r468, %r316, %r239;
	// end inline asm
	// begin inline asm
	madc.lo.cc.u32 %r270, %r476, %r316, %r243;
	// end inline asm
	// begin inline asm
	madc.hi.cc.u32 %r274, %r476, %r316, %r247;
	// end inline asm
	// begin inline asm
	madc.lo.cc.u32 %r278, %r484, %r316, %r566;
	// end inline asm
	// begin inline asm
	madc.hi.u32 %r282, %r484, %r316, %r566;
	// end inline asm
	ld.global.u32 	%r289, [%rd13+16];
	// begin inline asm
	mad.lo.cc.u32 %r286, %r492, %r316, %r289;
	// end inline asm
	st.global.u32 	[%rd13+16], %r286;
	ld.global.u32 	%r293, [%rd13+20];
	// begin inline asm
	madc.hi.cc.u32 %r290, %r492, %r316, %r293;
	// end inline asm
	st.global.u32 	[%rd13+20], %r290;
	ld.global.u32 	%r297, [%rd13+24];
	// begin inline asm
	madc.lo.cc.u32 %r294, %r500, %r316, %r297;
	// end inline asm
	st.global.u32 	[%rd13+24], %r294;
	ld.global.u32 	%r301, [%rd13+28];
	// begin inline asm
	madc.hi.cc.u32 %r298, %r500, %r316, %r301;
	// end inline asm
	st.global.u32 	[%rd13+28], %r298;
	ld.global.u32 	%r305, [%rd13+32];
	// begin inline asm
	madc.lo.cc.u32 %r302, %r508, %r316, %r305;
	// end inline asm
	st.global.u32 	[%rd13+32], %r302;
	ld.global.u32 	%r309, [%rd13+36];
	// begin inline asm
	madc.hi.cc.u32 %r306, %r508, %r316, %r309;
	// end inline asm
	st.global.u32 	[%rd13+36], %r306;
	ld.global.u32 	%r313, [%rd13+40];
	// begin inline asm
	madc.lo.cc.u32 %r310, %r516, %r316, %r313;
	// end inline asm
	st.global.u32 	[%rd13+40], %r310;
	ld.global.u32 	%r317, [%rd13+44];
	// begin inline asm
	madc.hi.cc.u32 %r314, %r516, %r316, %r317;
	// end inline asm
	st.global.u32 	[%rd13+44], %r314;
	// begin inline asm
	addc.u32 %r318, %r282, %r566;
	// end inline asm
	ld.global.u32 	%r324, [%rd13+24];
	// begin inline asm
	mad.lo.cc.u32 %r321, %r460, %r383, %r324;
	// end inline asm
	st.global.u32 	[%rd13+24], %r321;
	ld.global.u32 	%r328, [%rd13+28];
	// begin inline asm
	madc.hi.cc.u32 %r325, %r460, %r383, %r328;
	// end inline asm
	st.global.u32 	[%rd13+28], %r325;
	ld.global.u32 	%r332, [%rd13+32];
	// begin inline asm
	madc.lo.cc.u32 %r329, %r468, %r383, %r332;
	// end inline asm
	st.global.u32 	[%rd13+32], %r329;
	ld.global.u32 	%r336, [%rd13+36];
	// begin inline asm
	madc.hi.cc.u32 %r333, %r468, %r383, %r336;
	// end inline asm
	st.global.u32 	[%rd13+36], %r333;
	ld.global.u32 	%r340, [%rd13+40];
	// begin inline asm
	madc.lo.cc.u32 %r337, %r476, %r383, %r340;
	// end inline asm
	st.global.u32 	[%rd13+40], %r337;
	ld.global.u32 	%r344, [%rd13+44];
	// begin inline asm
	madc.hi.cc.u32 %r341, %r476, %r383, %r344;
	// end inline asm
	st.global.u32 	[%rd13+44], %r341;
	// begin inline asm
	madc.lo.cc.u32 %r345, %r484, %r383, %r566;
	// end inline asm
	st.global.u32 	[%rd13+48], %r345;
	// begin inline asm
	madc.hi.u32 %r349, %r484, %r383, %r566;
	// end inline asm
	st.global.u32 	[%rd13+52], %r349;
	// begin inline asm
	mad.lo.cc.u32 %r353, %r492, %r383, %r254;
	// end inline asm
	// begin inline asm
	madc.hi.cc.u32 %r357, %r492, %r383, %r258;
	// end inline asm
	// begin inline asm
	madc.lo.cc.u32 %r361, %r500, %r383, %r262;
	// end inline asm
	// begin inline asm
	madc.hi.cc.u32 %r365, %r500, %r383, %r266;
	// end inline asm
	// begin inline asm
	madc.lo.cc.u32 %r369, %r508, %r383, %r270;
	// end inline asm
	// begin inline asm
	madc.hi.cc.u32 %r373, %r508, %r383, %r274;
	// end inline asm
	// begin inline asm
	madc.lo.cc.u32 %r377, %r516, %r383, %r278;
	// end inline asm
	// begin inline asm
	madc.hi.cc.u32 %r381, %r516, %r383, %r318;
	// end inline asm
	ld.global.u32 	%r386, [%rd13+52];
	// begin inline asm
	addc.u32 %r385, %r386, %r566;
	// end inline asm
	st.global.u32 	[%rd13+52], %r385;
	// begin inline asm
	mad.lo.cc.u32 %r388, %r460, %r450, %r361;
	// end inline asm
	// begin inline asm
	madc.hi.cc.u32 %r392, %r460, %r450, %r365;
	// end inline asm
	// begin inline asm
	madc.lo.cc.u32 %r396, %r468, %r450, %r369;
	// end inline asm
	// begin inline asm
	madc.hi.cc.u32 %r400, %r468, %r450, %r373;
	// end inline asm
	// begin inline asm
	madc.lo.cc.u32 %r404, %r476, %r450, %r377;
	// end inline asm
	// begin inline asm
	madc.hi.cc.u32 %r408, %r476, %r450, %r381;
	// end inline asm
	// begin inline asm
	madc.lo.cc.u32 %r412, %r484, %r450, %r566;
	// end inline asm
	// begin inline asm
	madc.hi.u32 %r416, %r484, %r450, %r566;
	// end inline asm
	ld.global.u32 	%r423, [%rd13+24];
	// begin inline asm
	mad.lo.cc.u32 %r420, %r492, %r450, %r423;
	// end inline asm
	st.global.u32 	[%rd13+24], %r420;
	ld.global.u32 	%r427, [%rd13+28];
	// begin inline asm
	madc.hi.cc.u32 %r424, %r492, %r450, %r427;
	// end inline asm
	st.global.u32 	[%rd13+28], %r424;
	ld.global.u32 	%r431, [%rd13+32];
	// begin inline asm
	madc.lo.cc.u32 %r428, %r500, %r450, %r431;
	// end inline asm
	st.global.u32 	[%rd13+32], %r428;
	ld.global.u32 	%r435, [%rd13+36];
	// begin inline asm
	madc.hi.cc.u32 %r432, %r500, %r450, %r435;
	// end inline asm
	st.global.u32 	[%rd13+36], %r432;
	ld.global.u32 	%r439, [%rd13+40];
	// begin inline asm
	madc.lo.cc.u32 %r436, %r508, %r450, %r439;
	// end inline asm
	st.global.u32 	[%rd13+40], %r436;
	ld.global.u32 	%r443, [%rd13+44];
	// begin inline asm
	madc.hi.cc.u32 %r440, %r508, %r450, %r443;
	// end inline asm
	st.global.u32 	[%rd13+44], %r440;
	ld.global.u32 	%r447, [%rd13+48];
	// begin inline asm
	madc.lo.cc.u32 %r444, %r516, %r450, %r447;
	// end inline asm
	st.global.u32 	[%rd13+48], %r444;
	ld.global.u32 	%r451, [%rd13+52];
	// begin inline asm
	madc.hi.cc.u32 %r448, %r516, %r450, %r451;
	// end inline asm
	st.global.u32 	[%rd13+52], %r448;
	// begin inline asm
	addc.u32 %r452, %r416, %r566;
	// end inline asm
	ld.global.u32 	%r458, [%rd13+32];
	// begin inline asm
	mad.lo.cc.u32 %r455, %r460, %r517, %r458;
	// end inline asm
	st.global.u32 	[%rd13+32], %r455;
	ld.global.u32 	%r462, [%rd13+36];
	// begin inline asm
	madc.hi.cc.u32 %r459, %r460, %r517, %r462;
	// end inline asm
	st.global.u32 	[%rd13+36], %r459;
	ld.global.u32 	%r466, [%rd13+40];
	// begin inline asm
	madc.lo.cc.u32 %r463, %r468, %r517, %r466;
	// end inline asm
	st.global.u32 	[%rd13+40], %r463;
	ld.global.u32 	%r470, [%rd13+44];
	// begin inline asm
	madc.hi.cc.u32 %r467, %r468, %r517, %r470;
	// end inline asm
	st.global.u32 	[%rd13+44], %r467;
	ld.global.u32 	%r474, [%rd13+48];
	// begin inline asm
	madc.lo.cc.u32 %r471, %r476, %r517, %r474;
	// end inline asm
	st.global.u32 	[%rd13+48], %r471;
	ld.global.u32 	%r478, [%rd13+52];
	// begin inline asm
	madc.hi.cc.u32 %r475, %r476, %r517, %r478;
	// end inline asm
	st.global.u32 	[%rd13+52], %r475;
	// begin inline asm
	madc.lo.cc.u32 %r479, %r484, %r517, %r566;
	// end inline asm
	st.global.u32 	[%rd13+56], %r479;
	// begin inline asm
	madc.hi.u32 %r483, %r484, %r517, %r566;
	// end inline asm
	st.global.u32 	[%rd13+60], %r483;
	// begin inline asm
	mad.lo.cc.u32 %r487, %r492, %r517, %r388;
	// end inline asm
	// begin inline asm
	madc.hi.cc.u32 %r491, %r492, %r517, %r392;
	// end inline asm
	// begin inline asm
	madc.lo.cc.u32 %r495, %r500, %r517, %r396;
	// end inline asm
	// begin inline asm
	madc.hi.cc.u32 %r499, %r500, %r517, %r400;
	// end inline asm
	// begin inline asm
	madc.lo.cc.u32 %r503, %r508, %r517, %r404;
	// end inline asm
	// begin inline asm
	madc.hi.cc.u32 %r507, %r508, %r517, %r408;
	// end inline asm
	// begin inline asm
	madc.lo.cc.u32 %r511, %r516, %r517, %r412;
	// end inline asm
	// begin inline asm
	madc.hi.cc.u32 %r515, %r516, %r517, %r452;
	// end inline asm
	ld.global.u32 	%r520, [%rd13+60];
	// begin inline asm
	addc.u32 %r519, %r520, %r566;
	// end inline asm
	st.global.u32 	[%rd13+60], %r519;
	ld.global.u32 	%r523, [%rd13+4];
	// begin inline asm
	add.cc.u32 %r522, %r523, %r85;
	// end inline asm
	st.global.u32 	[%rd13+4], %r522;
	ld.global.u32 	%r526, [%rd13+8];
	// begin inline asm
	addc.cc.u32 %r525, %r526, %r89;
	// end inline asm
	st.global.u32 	[%rd13+8], %r525;
	ld.global.u32 	%r529, [%rd13+12];
	// begin inline asm
	addc.cc.u32 %r528, %r529, %r219;
	// end inline asm
	st.global.u32 	[%rd13+12], %r528;
	ld.global.u32 	%r532, [%rd13+16];
	// begin inline asm
	addc.cc.u32 %r531, %r532, %r223;
	// end inline asm
	st.global.u32 	[%rd13+16], %r531;
	ld.global.u32 	%r535, [%rd13+20];
	// begin inline asm
	addc.cc.u32 %r534, %r535, %r353;
	// end inline asm
	st.global.u32 	[%rd13+20], %r534;
	ld.global.u32 	%r538, [%rd13+24];
	// begin inline asm
	addc.cc.u32 %r537, %r538, %r357;
	// end inline asm
	st.global.u32 	[%rd13+24], %r537;
	ld.global.u32 	%r541, [%rd13+28];
	// begin inline asm
	addc.cc.u32 %r540, %r541, %r487;
	// end inline asm
	st.global.u32 	[%rd13+28], %r540;
	ld.global.u32 	%r544, [%rd13+32];
	// begin inline asm
	addc.cc.u32 %r543, %r544, %r491;
	// end inline asm
	st.global.u32 	[%rd13+32], %r543;
	ld.global.u32 	%r547, [%rd13+36];
	// begin inline asm
	addc.cc.u32 %r546, %r547, %r495;
	// end inline asm
	st.global.u32 	[%rd13+36], %r546;
	ld.global.u32 	%r550, [%rd13+40];
	// begin inline asm
	addc.cc.u32 %r549, %r550, %r499;
	// end inline asm
	st.global.u32 	[%rd13+40], %r549;
	ld.global.u32 	%r553, [%rd13+44];
	// begin inline asm
	addc.cc.u32 %r552, %r553, %r503;
	// end inline asm
	st.global.u32 	[%rd13+44], %r552;
	ld.global.u32 	%r556, [%rd13+48];
	// begin inline asm
	addc.cc.u32 %r555, %r556, %r507;
	// end inline asm
	st.global.u32 	[%rd13+48], %r555;
	ld.global.u32 	%r559, [%rd13+52];
	// begin inline asm
	addc.cc.u32 %r558, %r559, %r511;
	// end inline asm
	st.global.u32 	[%rd13+52], %r558;
	ld.global.u32 	%r562, [%rd13+56];
	// begin inline asm
	addc.cc.u32 %r561, %r562, %r515;
	// end inline asm
	st.global.u32 	[%rd13+56], %r561;
	ld.global.u32 	%r565, [%rd13+60];
	// begin inline asm
	addc.u32 %r564, %r565, %r566;
	// end inline asm
	st.global.u32 	[%rd13+60], %r564;
$L__BB0_2:
	ret;

}
	// .globl	_Z17multVectorsKernelILi500EEvP6bigintPKS0_P11bigint_widem
.visible .entry _Z17multVectorsKernelILi500EEvP6bigintPKS0_P11bigint_widem(
	.param .u64 .ptr .align 1 _Z17multVectorsKernelILi500EEvP6bigintPKS0_P11bigint_widem_param_0,
	.param .u64 .ptr .align 1 _Z17multVectorsKernelILi500EEvP6bigintPKS0_P11bigint_widem_param_1,
	.param .u64 .ptr .align 1 _Z17multVectorsKernelILi500EEvP6bigintPKS0_P11bigint_widem_param_2,
	.param .u64 _Z17multVectorsKernelILi500EEvP6bigintPKS0_P11bigint_widem_param_3
)
{
	.reg .pred 	%p<3>;
	.reg .b32 	%r<2859>;
	.reg .b64 	%rd<15>;

	ld.param.u64 	%rd2, [_Z17multVectorsKernelILi500EEvP6bigintPKS0_P11bigint_widem_param_0];
	ld.param.u64 	%rd3, [_Z17multVectorsKernelILi500EEvP6bigintPKS0_P11bigint_widem_param_1];
	ld.param.u64 	%rd5, [_Z17multVectorsKernelILi500EEvP6bigintPKS0_P11bigint_widem_param_3];
	mov.u32 	%r43, %ntid.x;
	mov.u32 	%r44, %ctaid.x;
	mov.u32 	%r45, %tid.x;
	mad.lo.s32 	%r46, %r43, %r44, %r45;
	cvt.s64.s32 	%rd1, %r46;
	setp.le.u64 	%p1, %rd5, %rd1;
	@%p1 bra 	$L__BB1_5;
	cvta.to.global.u64 	%rd6, %rd2;
	cvta.to.global.u64 	%rd7, %rd3;
	shl.b64 	%rd8, %rd1, 5;
	add.s64 	%rd9, %rd6, %rd8;
	ld.global.v4.u32 	{%r2855, %r2857, %r2854, %r2853}, [%rd9];
	ld.global.v4.u32 	{%r2852, %r2851, %r2850, %r2856}, [%rd9+16];
	add.s64 	%rd10, %rd7, %rd8;
	ld.global.v4.u32 	{%r9, %r10, %r11, %r12}, [%rd10];
	ld.global.v4.u32 	{%r13, %r14, %r15, %r16}, [%rd10+16];
	mov.b32 	%r2858, 0;
$L__BB1_2:
	// begin inline asm
	mul.hi.u32 %r48, %r2855, %r9;
	// end inline asm
	// begin inline asm
	mul.lo.u32 %r51, %r2854, %r9;
	// end inline asm
	// begin inline asm
	mul.hi.u32 %r54, %r2854, %r9;
	// end inline asm
	// begin inline asm
	mul.lo.u32 %r57, %r2852, %r9;
	// end inline asm
	// begin inline asm
	mul.hi.u32 %r60, %r2852, %r9;
	// end inline asm
	// begin inline asm
	mul.lo.u32 %r63, %r2850, %r9;
	// end inline asm
	// begin inline asm
	mul.hi.u32 %r66, %r2850, %r9;
	// end inline asm
	// begin inline asm
	mul.lo.u32 %r69, %r2857, %r9;
	// end inline asm
	// begin inline asm
	mul.hi.u32 %r72, %r2857, %r9;
	// end inline asm
	// begin inline asm
	mul.lo.u32 %r75, %r2853, %r9;
	// end inline asm
	// begin inline asm
	mul.hi.u32 %r78, %r2853, %r9;
	// end inline asm
	// begin inline asm
	mul.lo.u32 %r81, %r2851, %r9;
	// end inline asm
	// begin inline asm
	mul.hi.u32 %r84, %r2851, %r9;
	// end inline asm
	// begin inline asm
	mul.lo.u32 %r87, %r2856, %r9;
	// end inline asm
	// begin inline asm
	mul.hi.u32 %r90, %r2856, %r9;
	// end inline asm
	// begin inline asm
	mad.lo.cc.u32 %r93, %r2857, %r10, %r51;
	// end inline asm
	// begin inline asm
	madc.hi.cc.u32 %r97, %r2857, %r10, %r54;
	// end inline asm
	// begin inline asm
	madc.lo.cc.u32 %r101, %r2853, %r10, %r57;
	// end inline asm
	// begin inline asm
	madc.hi.cc.u32 %r105, %r2853, %r10, %r60;
	// end inline asm
	// begin inline asm
	madc.lo.cc.u32 %r109, %r2851, %r10, %r63;
	// end inline asm
	// begin inline asm
	madc.hi.cc.u32 %r113, %r2851, %r10, %r66;
	// end inline asm
	mov.b32 	%r1724, 0;
	// begin inline asm
	madc.lo.cc.u32 %r117, %r2856, %r10, %r1724;
	// end inline asm
	// begin inline asm
	madc.hi.u32 %r121, %r2856, %r10, %r1724;
	// end inline asm
	// begin inline asm
	mad.lo.cc.u32 %r125, %r2855, %r10, %r69;
	// end inline asm
	// begin inline asm
	madc.hi.cc.u32 %r129, %r2855, %r10, %r72;
	// end inline asm
	// begin inline asm
	madc.lo.cc.u32 %r133, %r2854, %r10, %r75;
	// end inline asm
	// begin inline asm
	madc.hi.cc.u32 %r137, %r2854, %r10, %r78;
	// end inline asm
	// begin inline asm
	madc.lo.cc.u32 %r141, %r2852, %r10, %r81;
	// end inline asm
	// begin inline asm
	madc.hi.cc.u32 %r145, %r2852, %r10, %r84;
	// end inline asm
	// begin inline asm
	madc.lo.cc.u32 %r149, %r2850, %r10, %r87;
	// end inline asm
	// begin inline asm
	madc.hi.cc.u32 %r153, %r2850, %r10, %r90;
	// end inline asm
	// begin inline asm
	addc.u32 %r157, %r121, %r1724;
	// end inline asm
	// begin inline asm
	mad.lo.cc.u32 %r160, %r2857, %r11, %r133;
	// end inline asm
	// begin inline asm
	madc.hi.cc.u32 %r164, %r2857, %r11, %r137;
	// end inline asm
	// begin inline asm
	madc.lo.cc.u32 %r168, %r2853, %r11, %r141;
	// end inline asm
	// begin inline asm
	madc.hi.cc.u32 %r172, %r2853, %r11, %r145;
	// end inline asm
	// begin inline asm
	madc.lo.cc.u32 %r176, %r2851, %r11, %r149;
	// end inline asm
	// begin inline asm
	madc.hi.cc.u32 %r180, %r2851, %r11, %r153;
	// end inline asm
	// begin inline asm
	madc.lo.cc.u32 %r184, %r2856, %r11, %r1724;
	// end inline asm
	// begin inline asm
	madc.hi.u32 %r188, %r2856, %r11, %r1724;
	// end inline asm
	// begin inline asm
	mad.lo.cc.u32 %r192, %r2855, %r11, %r93;
	// end inline asm
	// begin inline asm
	madc.hi.cc.u32 %r196, %r2855, %r11, %r97;
	// end inline asm
	// begin inline asm
	madc.lo.cc.u32 %r200, %r2854, %r11, %r101;
	// end inline asm
	// begin inline asm
	madc.hi.cc.u32 %r204, %r2854, %r11, %r105;
	// end inline asm
	// begin inline asm
	madc.lo.cc.u32 %r208, %r2852, %r11, %r109;
	// end inline asm
	// begin inline asm
	madc.hi.cc.u32 %r212, %r2852, %r11, %r113;
	// end inline asm
	// begin inline asm
	madc.lo.cc.u32 %r216, %r2850, %r11, %r117;
	// end inline asm
	// begin inline asm
	madc.hi.cc.u32 %r220, %r2850, %r11, %r157;
	// end inline asm
	// begin inline asm
	addc.u32 %r224, %r188, %r1724;
	// end inline asm
	// begin inline asm
	mad.lo.cc.u32 %r227, %r2857, %r12, %r200;
	// end inline asm
	// begin inline asm
	madc.hi.cc.u32 %r231, %r2857, %r12, %r204;
	// end inline asm
	// begin inline asm
	madc.lo.cc.u32 %r235, %r2853, %r12, %r208;
	// end inline asm
	// begin inline asm
	madc.hi.cc.u32 %r239, %r2853, %r12, %r212;
	// end inline asm
	// begin inline asm
	madc.lo.cc.u32 %r243, %r2851, %r12, %r216;
	// end inline asm
	// begin inline asm
	madc.hi.cc.u32 %r247, %r2851, %r12, %r220;
	// end inline asm
	// begin inline asm
	madc.lo.cc.u32 %r251, %r2856, %r12, %r1724;
	// end inline asm
	// begin inline asm
	madc.hi.u32 %r255, %r2856, %r12, %r1724;
	// end inline asm
	// begin inline asm
	mad.lo.cc.u32 %r259, %r2855, %r12, %r160;
	// end inline asm
	// begin inline asm
	madc.hi.cc.u32 %r263, %r2855, %r12, %r164;
	// end inline asm
	// begin inline asm
	madc.lo.cc.u32 %r267, %r2854, %r12, %r168;
	// end inline asm
	// begin inline asm
	madc.hi.cc.u32 %r271, %r2854, %r12, %r172;
	// end inline asm
	// begin inline asm
	madc.lo.cc.u32 %r275, %r2852, %r12, %r176;
	// end inline asm
	// begin inline asm
	madc.hi.cc.u32 %r279, %r2852, %r12, %r180;
	// end inline asm
	// begin inline asm
	madc.lo.cc.u32 %r283, %r2850, %r12, %r184;
	// end inline asm
	// begin inline asm
	madc.hi.cc.u32 %r287, %r2850, %r12, %r224;
	// end inline asm
	// begin inline asm
	addc.u32 %r291, %r255, %r1724;
	// end inline asm
	// begin inline asm
	mad.lo.cc.u32 %r294, %r2857, %r13, %r267;
	// end inline asm
	// begin inline asm
	madc.hi.cc.u32 %r298, %r2857, %r13, %r271;
	// end inline asm
	// begin inline asm
	madc.lo.cc.u32 %r302, %r2853, %r13, %r275;
	// end inline asm
	// begin inline asm
	madc.hi.cc.u32 %r306, %r2853, %r13, %r279;
	// end inline asm
	// begin inline asm
	madc.lo.cc.u32 %r310, %r2851, %r13, %r283;
	// end inline asm
	// begin inline asm
	madc.hi.cc.u32 %r314, %r2851, %r13, %r287;
	// end inline asm
	// begin inline asm
	madc.lo.cc.u32 %r318, %r2856, %r13, %r1724;
	// end inline asm
	// begin inline asm
	madc.hi.u32 %r322, %r2856, %r13, %r1724;
	// end inline asm
	// begin inline asm
	mad.lo.cc.u32 %r326, %r2855, %r13, %r227;
	// end inline asm
	// begin inline asm
	madc.hi.cc.u32 %r330, %r2855, %r13, %r231;
	// end inline asm
	// begin inline asm
	madc.lo.cc.u32 %r334, %r2854, %r13, %r235;
	// end inline asm
	// begin inline asm
	madc.hi.cc.u32 %r338, %r2854, %r13, %r239;
	// end inline asm
	// begin inline asm
	madc.lo.cc.u32 %r342, %r2852, %r13, %r243;
	// end inline asm
	// begin inline asm
	madc.hi.cc.u32 %r346, %r2852, %r13, %r247;
	// end inline asm
	// begin inline asm
	madc.lo.cc.u32 %r350, %r2850, %r13, %r251;
	// end inline asm
	// begin inline asm
	madc.hi.cc.u32 %r354, %r2850, %r13, %r291;
	// end inline asm
	// begin inline asm
	addc.u32 %r358, %r322, %r1724;
	// end inline asm
	// begin inline asm
	mad.lo.cc.u32 %r361, %r2857, %r14, %r334;
	// end inline asm
	// begin inline asm
	madc.hi.cc.u32 %r365, %r2857, %r14, %r338;
	// end inline asm
	// begin inline asm
	madc.lo.cc.u32 %r369, %r2853, %r14, %r342;
	// end inline asm
	// begin inline asm
	madc.hi.cc.u32 %r373, %r2853, %r14, %r346;
	// end inline asm
	// begin inline asm
	madc.lo.cc.u32 %r377, %r2851, %r14, %r350;
	// end inline asm
	// begin inline asm
	madc.hi.cc.u32 %r381, %r2851, %r14, %r354;
	// end inline asm
	// begin inline asm
	madc.lo.cc.u32 %r385, %r2856, %r14, %r1724;
	// end inline asm
	// begin inline asm
	madc.hi.u32 %r389, %r2856, %r14, %r1724;
	// end inline asm
	// begin inline asm
	mad.lo.cc.u32 %r393, %r2855, %r14, %r294;
	// end inline asm
	// begin inline asm
	madc.hi.cc.u32 %r397, %r2855, %r14, %r298;
	// end inline asm
	// begin inline asm
	madc.lo.cc.u32 %r401, %r2854, %r14, %r302;
	// end inline asm
	// begin inline asm
	madc.hi.cc.u32 %r405, %r2854, %r14, %r306;
	// end inline asm
	// begin inline asm
	madc.lo.cc.u32 %r409, %r2852, %r14, %r310;
	// end inline asm
	// begin inline asm
	madc.hi.cc.u32 %r413, %r2852, %r14, %r314;
	// end inline asm
	// begin inline asm
	madc.lo.cc.u32 %r417, %r2850, %r14, %r318;
	// end inline asm
	// begin inline asm
	madc.hi.cc.u32 %r421, %r2850, %r14, %r358;
	// end inline asm
	// begin inline asm
	addc.u32 %r425, %r389, %r1724;
	// end inline asm
	// begin inline asm
	mad.lo.cc.u32 %r428, %r2857, %r15, %r401;
	// end inline asm
	// begin inline asm
	madc.hi.cc.u32 %r432, %r2857, %r15, %r405;
	// end inline asm
	// begin inline asm
	madc.lo.cc.u32 %r436, %r2853, %r15, %r409;
	// end inline asm
	// begin inline asm
	madc.hi.cc.u32 %r440, %r2853, %r15, %r413;
	// end inline asm
	// begin inline asm
	madc.lo.cc.u32 %r444, %r2851, %r15, %r417;
	// end inline asm
	// begin inline asm
	madc.hi.cc.u32 %r448, %r2851, %r15, %r421;
	// end inline asm
	// begin inline asm
	madc.lo.cc.u32 %r452, %r2856, %r15, %r1724;
	// end inline asm
	// begin inline asm
	madc.hi.u32 %r456, %r2856, %r15, %r1724;
	// end inline asm
	// begin inline asm
	mad.lo.cc.u32 %r460, %r2855, %r15, %r361;
	// end inline asm
	// begin inline asm
	madc.hi.cc.u32 %r464, %r2855, %r15, %r365;
	// end inline asm
	// begin inline asm
	madc.lo.cc.u32 %r468, %r2854, %r15, %r369;
	// end inline asm
	// begin inline asm
	madc.hi.cc.u32 %r472, %r2854, %r15, %r373;
	// end inline asm
	// begin inline asm
	madc.lo.cc.u32 %r476, %r2852, %r15, %r377;
	// end inline asm
	// begin inline asm
	madc.hi.cc.u32 %r480, %r2852, %r15, %r381;
	// end inline asm
	// begin inline asm
	madc.lo.cc.u32 %r484, %r2850, %r15, %r385;
	// end inline asm
	// begin inline asm
	madc.hi.cc.u32 %r488, %r2850, %r15, %r425;
	// end inline asm
	// begin inline asm
	addc.u32 %r492, %r456, %r1724;
	// end inline asm
	// begin inline asm
	mad.lo.cc.u32 %r495, %r2857, %r16, %r468;
	// end inline asm
	// begin inline asm
	madc.hi.cc.u32 %r499, %r2857, %r16, %r472;
	// end inline asm
	// begin inline asm
	madc.lo.cc.u32 %r503, %r2853, %r16, %r476;
	// end inline asm
	// begin inline asm
	madc.hi.cc.u32 %r507, %r2853, %r16, %r480;
	// end inline asm
	// begin inline asm
	madc.lo.cc.u32 %r511, %r2851, %r16, %r484;
	// end inline asm
	// begin inline asm
	madc.hi.cc.u32 %r515, %r2851, %r16, %r488;
	// end inline asm
	// begin inline asm
	madc.lo.cc.u32 %r519, %r2856, %r16, %r1724;
	// end inline asm
	// begin inline asm
	madc.hi.u32 %r523, %r2856, %r16, %r1724;
	// end inline asm
	// begin inline asm
	mad.lo.cc.u32 %r527, %r2855, %r16, %r428;
	// end inline asm
	// begin inline asm
	madc.hi.cc.u32 %r531, %r2855, %r16, %r432;
	// end inline asm
	// begin inline asm
	madc.lo.cc.u32 %r535, %r2854, %r16, %r436;
	// end inline asm
	// begin inline asm
	madc.hi.cc.u32 %r539, %r2854, %r16, %r440;
	// end inline asm
	// begin inline asm
	madc.lo.cc.u32 %r543, %r2852, %r16, %r444;
	// end inline asm
	// begin inline asm
	madc.hi.cc.u32 %r547, %r2852, %r16, %r448;
	// end inline asm
	// begin inline asm
	madc.lo.cc.u32 %r551, %r2850, %r16, %r452;
	// end inline asm
	// begin inline asm
	madc.hi.cc.u32 %r555, %r2850, %r16, %r492;
	// end inline asm
	// begin inline asm
	addc.u32 %r559, %r523, %r1724;
	// end inline asm
	// begin inline asm
	add.cc.u32 %r562, %r48, %r125;
	// end inline asm
	// begin inline asm
	addc.cc.u32 %r565, %r192, %r129;
	// end inline asm
	// begin inline asm
	addc.cc.u32 %r568, %r196, %r259;
	// end inline asm
	// begin inline asm
	addc.cc.u32 %r571, %r326, %r263;
	// end inline asm
	// begin inline asm
	addc.cc.u32 %r574, %r330, %r393;
	// end inline asm
	// begin inline asm
	addc.cc.u32 %r577, %r460, %r397;
	// end inline asm
	// begin inline asm
	addc.cc.u32 %r580, %r464, %r527;
	// end inline asm
	// begin inline asm
	addc.cc.u32 %r583, %r495, %r531;
	// end inline asm
	// begin inline asm
	addc.cc.u32 %r586, %r499, %r535;
	// end inline asm
	// begin inline asm
	addc.cc.u32 %r589, %r503, %r539;
	// end inline asm
	// begin inline asm
	addc.cc.u32 %r592, %r507, %r543;
	// end inline asm
	// begin inline asm
	addc.cc.u32 %r595, %r511, %r547;
	// end inline asm
	// begin inline asm
	addc.cc.u32 %r598, %r515, %r551;
	// end inline asm
	// begin inline asm
	addc.cc.u32 %r601, %r519, %r555;
	// end inline asm
	// begin inline asm
	addc.u32 %r604, %r559, %r1724;
	// end inline asm
	// begin inline asm
	mul.hi.u32 %r607, %r583, %r9;
	// end inline asm
	// begin inline asm
	mul.lo.u32 %r610, %r589, %r9;
	// end inline asm
	// begin inline asm
	mul.hi.u32 %r613, %r589, %r9;
	// end inline asm
	// begin inline asm
	mul.lo.u32 %r616, %r595, %r9;
	// end inline asm
	// begin inline asm
	mul.hi.u32 %r619, %r595, %r9;
	// end inline asm
	// begin inline asm
	mul.lo.u32 %r622, %r601, %r9;
	// end inline asm
	// begin inline asm
	mul.hi.u32 %r625, %r601, %r9;
	// end inline asm
	// begin inline asm
	mul.lo.u32 %r628, %r586, %r9;
	// end inline asm
	// begin inline asm
	mul.hi.u32 %r631, %r586, %r9;
	// end inline asm
	// begin inline asm
	mul.lo.u32 %r634, %r592, %r9;
	// end inline asm
	// begin inline asm
	mul.hi.u32 %r637, %r592, %r9;
	// end inline asm
	// begin inline asm
	mul.lo.u32 %r640, %r598, %r9;
	// end inline asm
	// begin inline asm
	mul.hi.u32 %r643, %r598, %r9;
	// end inline asm
	// begin inline asm
	mul.lo.u32 %r646, %r604, %r9;
	// end inline asm
	// begin inline asm
	mul.hi.u32 %r649, %r604, %r9;
	// end inline asm
	// begin inline asm
	mad.lo.cc.u32 %r652, %r586, %r10, %r610;
	// end inline asm
	// begin inline asm
	madc.hi.cc.u32 %r656, %r586, %r10, %r613;
	// end inline asm
	// begin inline asm
	madc.lo.cc.u32 %r660, %r592, %r10, %r616;
	// end inline asm
	// begin inline asm
	madc.hi.cc.u32 %r664, %r592, %r10, %r619;
	// end inline asm
	// begin inline asm
	madc.lo.cc.u32 %r668, %r598, %r10, %r622;
	// end inline asm
	// begin inline asm
	madc.hi.cc.u32 %r672, %r598, %r10, %r625;
	// end inline asm
	// begin inline asm
	madc.lo.cc.u32 %r676, %r604, %r10, %r1724;
	// end inline asm
	// begin inline asm
	madc.hi.u32 %r680, %r604, %r10, %r1724;
	// end inline asm
	// begin inline asm
	mad.lo.cc.u32 %r684, %r583, %r10, %r628;
	// end inline asm
	// begin inline asm
	madc.hi.cc.u32 %r688, %r583, %r10, %r631;
	// end inline asm
	// begin inline asm
	madc.lo.cc.u32 %r692, %r589, %r10, %r634;
	// end inline asm
	// begin inline asm
	madc.hi.cc.u32 %r696, %r589, %r10, %r637;
	// end inline asm
	// begin inline asm
	madc.lo.cc.u32 %r700, %r595, %r10, %r640;
	// end inline asm
	// begin inline asm
	madc.hi.cc.u32 %r704, %r595, %r10, %r643;
	// end inline asm
	// begin inline asm
	madc.lo.cc.u32 %r708, %r601, %r10, %r646;
	// end inline asm
	// begin inline asm
	madc.hi.cc.u32 %r712, %r601, %r10, %r649;
	// end inline asm
	// begin inline asm
	addc.u32 %r716, %r680, %r1724;
	// end inline asm
	// begin inline asm
	mad.lo.cc.u32 %r719, %r586, %r11, %r692;
	// end inline asm
	// begin inline asm
	madc.hi.cc.u32 %r723, %r586, %r11, %r696;
	// end inline asm
	// begin inline asm
	madc.lo.cc.u32 %r727, %r592, %r11, %r700;
	// end inline asm
	// begin inline asm
	madc.hi.cc.u32 %r731, %r592, %r11, %r704;
	// end inline asm
	// begin inline asm
	madc.lo.cc.u32 %r735, %r598, %r11, %r708;
	// end inline asm
	// begin inline asm
	madc.hi.cc.u32 %r739, %r598, %r11, %r712;
	// end inline asm
	// begin inline asm
	madc.lo.cc.u32 %r743, %r604, %r11, %r1724;
	// end inline asm
	// begin inline asm
	madc.hi.u32 %r747, %r604, %r11, %r1724;
	// end inline asm
	// begin inline asm
	mad.lo.cc.u32 %r751, %r583, %r11, %r652;
	// end inline asm
	// begin inline asm
	madc.hi.cc.u32 %r755, %r583, %r11, %r656;
	// end inline asm
	// begin inline asm
	madc.lo.cc.u32 %r759, %r589, %r11, %r660;
	// end inline asm
	// begin inline asm
	madc.hi.cc.u32 %r763, %r589, %r11, %r664;
	// end inline asm
	// begin inline asm
	madc.lo.cc.u32 %r767, %r595, %r11, %r668;
	// end inline asm
	// begin inline asm
	madc.hi.cc.u32 %r771, %r595, %r11, %r672;
	// end inline asm
	// begin inline asm
	madc.lo.cc.u32 %r775, %r601, %r11, %r676;
	// end inline asm
	// begin inline asm
	madc.hi.cc.u32 %r779, %r601, %r11, %r716;
	// end inline asm
	// begin inline asm
	addc.u32 %r783, %r747, %r1724;
	// end inline asm
	// begin inline asm
	mad.lo.cc.u32 %r786, %r586, %r12, %r759;
	// end inline asm
	// begin inline asm
	madc.hi.cc.u32 %r790, %r586, %r12, %r763;
	// end inline asm
	// begin inline asm
	madc.lo.cc.u32 %r794, %r592, %r12, %r767;
	// end inline asm
	// begin inline asm
	madc.hi.cc.u32 %r798, %r592, %r12, %r771;
	// end inline asm
	// begin inline asm
	madc.lo.cc.u32 %r802, %r598, %r12, %r775;
	// end inline asm
	// begin inline asm
	madc.hi.cc.u32 %r806, %r598, %r12, %r779;
	// end inline asm
	// begin inline asm
	madc.lo.cc.u32 %r810, %r604, %r12, %r1724;
	// end inline asm
	// begin inline asm
	madc.hi.u32 %r814, %r604, %r12, %r1724;
	// end inline asm
	// begin inline asm
	mad.lo.cc.u32 %r818, %r583, %r12, %r719;
	// end inline asm
	// begin inline asm
	madc.hi.cc.u32 %r822, %r583, %r12, %r723;
	// end inline asm
	// begin inline asm
	madc.lo.cc.u32 %r826, %r589, %r12, %r727;
	// end inline asm
	// begin inline asm
	madc.hi.cc.u32 %r830, %r589, %r12, %r731;
	// end inline asm
	// begin inline asm
	madc.lo.cc.u32 %r834, %r595, %r12, %r735;
	// end inline asm
	// begin inline asm
	madc.hi.cc.u32 %r838, %r595, %r12, %r739;
	// end inline asm
	// begin inline asm
	madc.lo.cc.u32 %r842, %r601, %r12, %r743;
	// end inline asm
	// begin inline asm
	madc.hi.cc.u32 %r846, %r601, %r12, %r783;
	// end inline asm
	// begin inline asm
	addc.u32 %r850, %r814, %r1724;
	// end inline asm
	// begin inline asm
	mad.lo.cc.u32 %r853, %r586, %r13, %r826;
	// end inline asm
	// begin inline asm
	madc.hi.cc.u32 %r857, %r586, %r13, %r830;
	// end inline asm
	// begin inline asm
	madc.lo.cc.u32 %r861, %r592, %r13, %r834;
	// end inline asm
	// begin inline asm
	madc.hi.cc.u32 %r865, %r592, %r13, %r838;
	// end inline asm
	// begin inline asm
	madc.lo.cc.u32 %r869, %r598, %r13, %r842;
	// end inline asm
	// begin inline asm
	madc.hi.cc.u32 %r873, %r598, %r13, %r846;
	// end inline asm
	// begin inline asm
	madc.lo.cc.u32 %r877, %r604, %r13, %r1724;
	// end inline asm
	// begin inline asm
	madc.hi.u32 %r881, %r604, %r13, %r1724;
	// end inline asm
	// begin inline asm
	mad.lo.cc.u32 %r885, %r583, %r13, %r786;
	// end inline asm
	// begin inline asm
	madc.hi.cc.u32 %r889, %r583, %r13, %r790;
	// end inline asm
	// begin inline asm
	madc.lo.cc.u32 %r893, %r589, %r13, %r794;
	// end inline asm
	// begin inline asm
	madc.hi.cc.u32 %r897, %r589, %r13, %r798;
	// end inline asm
	// begin inline asm
	madc.lo.cc.u32 %r901, %r595, %r13, %r802;
	// end inline asm
	// begin inline asm
	madc.hi.cc.u32 %r905, %r595, %r13, %r806;
	// end inline asm
	// begin inline asm
	madc.lo.cc.u32 %r909, %r601, %r13, %r810;
	// end inline asm
	// begin inline asm
	madc.hi.cc.u32 %r913, %r601, %r13, %r850;
	// end inline asm
	// begin inline asm
	addc.u32 %r917, %r881, %r1724;
	// end inline asm
	// begin inline asm
	mad.lo.cc.u32 %r920, %r586, %r14, %r893;
	// end inline asm
	// begin inline asm
	madc.hi.cc.u32 %r924, %r586, %r14, %r897;
	// end inline asm
	// begin inline asm
	madc.lo.cc.u32 %r928, %r592, %r14, %r901;
	// end inline asm
	// begin inline asm
	madc.hi.cc.u32 %r932, %r592, %r14, %r905;
	// end inline asm
	// begin inline asm
	madc.lo.cc.u32 %r936, %r598, %r14, %r909;
	// end inline asm
	// begin inline asm
	madc.hi.cc.u32 %r940, %r598, %r14, %r913;
	// end inline asm
	// begin inline asm
	madc.lo.cc.u32 %r944, %r604, %r14, %r1724;
	// end inline asm
	// begin inline asm
	madc.hi.u32 %r948, %r604, %r14, %r1724;
	// end inline asm
	// begin inline asm
	mad.lo.cc.u32 %r952, %r583, %r14, %r853;
	// end inline asm
	// begin inline asm
	madc.hi.cc.u32 %r956, %r583, %r14, %r857;
	// end inline asm
	// begin inline asm
	madc.lo.cc.u32 %r960, %r589, %r14, %r861;
	// end inline asm
	// begin inline asm
	madc.hi.cc.u32 %r964, %r589, %r14, %r865;
	// end inline asm
	// begin inline asm
	madc.lo.cc.u32 %r968, %r595, %r14, %r869;
	// end inline asm
	// begin inline asm
	madc.hi.cc.u32 %r972, %r595, %r14, %r873;
	// end inline asm
	// begin inline asm
	madc.lo.cc.u32 %r976, %r601, %r14, %r877;
	// end inline asm
	// begin inline asm
	madc.hi.cc.u32 %r980, %r601, %r14, %r917;
	// end inline asm
	// begin inline asm
	addc.u32 %r984, %r948, %r1724;
	// end inline asm
	// begin inline asm
	mad.lo.cc.u32 %r987, %r586, %r15, %r960;
	// end inline asm
	// begin inline asm
	madc.hi.cc.u32 %r991, %r586, %r15, %r964;
	// end inline asm
	// begin inline asm
	madc.lo.cc.u32 %r995, %r592, %r15, %r968;
	// end inline asm
	// begin inline asm
	madc.hi.cc.u32 %r999, %r592, %r15, %r972;
	// end inline asm
	// begin inline asm
	madc.lo.cc.u32 %r1003, %r598, %r15, %r976;
	// end inline asm
	// begin inline asm
	madc.hi.cc.u32 %r1007, %r598, %r15, %r980;
	// end inline asm
	// begin inline asm
	madc.lo.cc.u32 %r1011, %r604, %r15, %r1724;
	// end inline asm
	// begin inline asm
	madc.hi.u32 %r1015, %r604, %r15, %r1724;
	// end inline asm
	// begin inline asm
	mad.lo.cc.u32 %r1019, %r583, %r15, %r920;
	// end inline asm
	// begin inline asm
	madc.hi.cc.u32 %r1023, %r583, %r15, %r924;
	// end inline asm
	// begin inline asm
	madc.lo.cc.u32 %r1027, %r589, %r15, %r928;
	// end inline asm
	// begin inline asm
	madc.hi.cc.u32 %r1031, %r589, %r15, %r932;
	// end inline asm
	// begin inline asm
	madc.lo.cc.u32 %r1035, %r595, %r15, %r936;
	// end inline asm
	// begin inline asm
	madc.hi.cc.u32 %r1039, %r595, %r15, %r940;
	// end inline asm
	// begin inline asm
	madc.lo.cc.u32 %r1043, %r601, %r15, %r944;
	// end inline asm
	// begin inline asm
	madc.hi.cc.u32 %r1047, %r601, %r15, %r984;
	// end inline asm
	// begin inline asm
	addc.u32 %r1051, %r1015, %r1724;
	// end inline asm
	// begin inline asm
	mad.lo.cc.u32 %r1054, %r586, %r16, %r1027;
	// end inline asm
	// begin inline asm
	madc.hi.cc.u32 %r1058, %r586, %r16, %r1031;
	// end inline asm
	// begin inline asm
	madc.lo.cc.u32 %r1062, %r592, %r16, %r1035;
	// end inline asm
	// begin inline asm
	madc.hi.cc.u32 %r1066, %r592, %r16, %r1039;
	// end inline asm
	// begin inline asm
	madc.lo.cc.u32 %r1070, %r598, %r16, %r1043;
	// end inline asm
	// begin inline asm
	madc.hi.cc.u32 %r1074, %r598, %r16, %r1047;
	// end inline asm
	// begin inline asm
	madc.lo.cc.u32 %r1078, %r604, %r16, %r1724;
	// end inline asm
	// begin inline asm
	madc.hi.u32 %r1082, %r604, %r16, %r1724;
	// end inline asm
	// begin inline asm
	mad.lo.cc.u32 %r1086, %r583, %r16, %r987;
	// end inline asm
	// begin inline asm
	madc.hi.cc.u32 %r1090, %r583, %r16, %r991;
	// end inline asm
	// begin inline asm
	madc.lo.cc.u32 %r1094, %r589, %r16, %r995;
	// end inline asm
	// begin inline asm
	madc.hi.cc.u32 %r1098, %r589, %r16, %r999;
	// end inline asm
	// begin inline asm
	madc.lo.cc.u32 %r1102, %r595, %r16, %r1003;
	// end inline asm
	// begin inline asm
	madc.hi.cc.u32 %r1106, %r595, %r16, %r1007;
	// end inline asm
	// begin inline asm
	madc.lo.cc.u32 %r1110, %r601, %r16, %r1011;
	// end inline asm
	// begin inline asm
	madc.hi.cc.u32 %r1114, %r601, %r16, %r1051;
	// end inline asm
	// begin inline asm
	addc.u32 %r1118, %r1082, %r1724;
	// end inline asm
	// begin inline asm
	add.cc.u32 %r1121, %r607, %r684;
	// end inline asm
	// begin inline asm
	addc.cc.u32 %r1124, %r751, %r688;
	// end inline asm
	// begin inline asm
	addc.cc.u32 %r1127, %r755, %r818;
	// end inline asm
	// begin inline asm
	addc.cc.u32 %r1130, %r885, %r822;
	// end inline asm
	// begin inline asm
	addc.cc.u32 %r1133, %r889, %r952;
	// end inline asm
	// begin inline asm
	addc.cc.u32 %r1136, %r1019, %r956;
	// end inline asm
	// begin inline asm
	addc.cc.u32 %r1139, %r1023, %r1086;
	// end inline asm
	// begin inline asm
	addc.cc.u32 %r1142, %r1054, %r1090;
	// end inline asm
	// begin inline asm
	addc.cc.u32 %r1145, %r1058, %r1094;
	// end inline asm
	// begin inline asm
	addc.cc.u32 %r1148, %r1062, %r1098;
	// end inline asm
	// begin inline asm
	addc.cc.u32 %r1151, %r1066, %r1102;
	// end inline asm
	// begin inline asm
	addc.cc.u32 %r1154, %r1070, %r1106;
	// end inline asm
	// begin inline asm
	addc.cc.u32 %r1157, %r1074, %r1110;
	// end inline asm
	// begin inline asm
	addc.cc.u32 %r1160, %r1078, %r1114;
	// end inline asm
	// begin inline asm
	addc.u32 %r1163, %r1118, %r1724;
	// end inline asm
	// begin inline asm
	mul.hi.u32 %r1166, %r1142, %r9;
	// end inline asm
	// begin inline asm
	mul.lo.u32 %r1169, %r1148, %r9;
	// end inline asm
	// begin inline asm
	mul.hi.u32 %r1172, %r1148, %r9;
	// end inline asm
	// begin inline asm
	mul.lo.u32 %r1175, %r1154, %r9;
	// end inline asm
	// begin inline asm
	mul.hi.u32 %r1178, %r1154, %r9;
	// end inline asm
	// begin inline asm
	mul.lo.u32 %r1181, %r1160, %r9;
	// end inline asm
	// begin inline asm
	mul.hi.u32 %r1184, %r1160, %r9;
	// end inline asm
	// begin inline asm
	mul.lo.u32 %r1187, %r1145, %r9;
	// end inline asm
	// begin inline asm
	mul.hi.u32 %r1190, %r1145, %r9;
	// end inline asm
	// begin inline asm
	mul.lo.u32 %r1193, %r1151, %r9;
	// end inline asm
	// begin inline asm
	mul.hi.u32 %r1196, %r1151, %r9;
	// end inline asm
	// begin inline asm
	mul.lo.u32 %r1199, %r1157, %r9;
	// end inline asm
	// begin inline asm
	mul.hi.u32 %r1202, %r1157, %r9;
	// end inline asm
	// begin inline asm
	mul.lo.u32 %r1205, %r1163, %r9;
	// end inline asm
	// begin inline asm
	mul.hi.u32 %r1208, %r1163, %r9;
	// end inline asm
	// begin inline asm
	mad.lo.cc.u32 %r1211, %r1145, %r10, %r1169;
	// end inline asm
	// begin inline asm
	madc.hi.cc.u32 %r1215, %r1145, %r10, %r1172;
	// end inline asm
	// begin inline asm
	madc.lo.cc.u32 %r1219, %r1151, %r10, %r1175;
	// end inline asm
	// begin inline asm
	madc.hi.cc.u32 %r1223, %r1151, %r10, %r1178;
	// end inline asm
	// begin inline asm
	madc.lo.cc.u32 %r1227, %r1157, %r10, %r1181;
	// end inline asm
	// begin inline asm
	madc.hi.cc.u32 %r1231, %r1157, %r10, %r1184;
	// end inline asm
	// begin inline asm
	madc.lo.cc.u32 %r1235, %r1163, %r10, %r1724;
	// end inline asm
	// begin inline asm
	madc.hi.u32 %r1239, %r1163, %r10, %r1724;
	// end inline asm
	// begin inline asm
	mad.lo.cc.u32 %r1243, %r1142, %r10, %r1187;
	// end inline asm
	// begin inline asm
	madc.hi.cc.u32 %r1247, %r1142, %r10, %r1190;
	// end inline asm
	// begin inline asm
	madc.lo.cc.u32 %r1251, %r1148, %r10, %r1193;
	// end inline asm
	// begin inline asm
	madc.hi.cc.u32 %r1255, %r1148, %r10, %r1196;
	// end inline asm
	// begin inline asm
	madc.lo.cc.u32 %r1259, %r1154, %r10, %r1199;
	// end inline asm
	// begin inline asm
	madc.hi.cc.u32 %r1263, %r1154, %r10, %r1202;
	// end inline asm
	// begin inline asm
	madc.lo.cc.u32 %r1267, %r1160, %r10, %r1205;
	// end inline asm
	// begin inline asm
	madc.hi.cc.u32 %r1271, %r1160, %r10, %r1208;
	// end inline asm
	// begin inline asm
	addc.u32 %r1275, %r1239, %r1724;
	// end inline asm
	// begin inline asm
	mad.lo.cc.u32 %r1278, %r1145, %r11, %r1251;
	// end inline asm
	// begin inline asm
	madc.hi.cc.u32 %r1282, %r1145, %r11, %r1255;
	// end inline asm
	// begin inline asm
	madc.lo.cc.u32 %r1286, %r1151, %r11, %r1259;
	// end inline asm
	// begin inline asm
	madc.hi.cc.u32 %r1290, %r1151, %r11, %r1263;
	// end inline asm
	// begin inline asm
	madc.lo.cc.u32 %r1294, %r1157, %r11, %r1267;
	// end inline asm
	// begin inline asm
	madc.hi.cc.u32 %r1298, %r1157, %r11, %r1271;
	// end inline asm
	// begin inline asm
	madc.lo.cc.u32 %r1302, %r1163, %r11, %r1724;
	// end inline asm
	// begin inline asm
	madc.hi.u32 %r1306, %r1163, %r11, %r1724;
	// end inline asm
	// begin inline asm
	mad.lo.cc.u32 %r1310, %r1142, %r11, %r1211;
	// end inline asm
	// begin inline asm
	madc.hi.cc.u32 %r1314, %r1142, %r11, %r1215;
	// end inline asm
	// begin inline asm
	madc.lo.cc.u32 %r1318, %r1148, %r11, %r1219;
	// end inline asm
	// begin inline asm
	madc.hi.cc.u32 %r1322, %r1148, %r11, %r1223;
	// end inline asm
	// begin inline asm
	madc.lo.cc.u32 %r1326, %r1154, %r11, %r1227;
	// end inline asm
	// begin inline asm
	madc.hi.cc.u32 %r1330, %r1154, %r11, %r1231;
	// end inline asm
	// begin inline asm
	madc.lo.cc.u32 %r1334, %r1160, %r11, %r1235;
	// end inline asm
	// begin inline asm
	madc.hi.cc.u32 %r1338, %r1160, %r11, %r1275;
	// end inline asm
	// begin inline asm
	addc.u32 %r1342, %r1306, %r1724;
	// end inline asm
	// begin inline asm
	mad.lo.cc.u32 %r1345, %r1145, %r12, %r1318;
	// end inline asm
	// begin inline asm
	madc.hi.cc.u32 %r1349, %r1145, %r12, %r1322;
	// end inline asm
	// begin inline asm
	madc.lo.cc.u32 %r1353, %r1151, %r12, %r1326;
	// end inline asm
	// begin inline asm
	madc.hi.cc.u32 %r1357, %r1151, %r12, %r1330;
	// end inline asm
	// begin inline asm
	madc.lo.cc.u32 %r1361, %r1157, %r12, %r1334;
	// end inline asm
	// begin inline asm
	madc.hi.cc.u32 %r1365, %r1157, %r12, %r1338;
	// end inline asm
	// begin inline asm
	madc.lo.cc.u32 %r1369, %r1163, %r12, %r1724;
	// end inline asm
	// begin inline asm
	madc.hi.u32 %r1373, %r1163, %r12, %r1724;
	// end inline asm
	// begin inline asm
	mad.lo.cc.u32 %r1377, %r1142, %r12, %r1278;
	// end inline asm
	// begin inline asm
	madc.hi.cc.u32 %r1381, %r1142, %r12, %r1282;
	// end inline asm
	// begin inline asm
	madc.lo.cc.u32 %r1385, %r1148, %r12, %r1286;
	// end inline asm
	// begin inline asm
	madc.hi.cc.u32 %r1389, %r1148, %r12, %r1290;
	// end inline asm
	// begin inline asm
	madc.lo.cc.u32 %r1393, %r1154, %r12, %r1294;
	// end inline asm
	// begin inline asm
	madc.hi.cc.u32 %r1397, %r1154, %r12, %r1298;
	// end inline asm
	// begin inline asm
	madc.lo.cc.u32 %r1401, %r1160, %r12, %r1302;
	// end inline asm
	// begin inline asm
	madc.hi.cc.u32 %r1405, %r1160, %r12, %r1342;
	// end inline asm
	// begin inline asm
	addc.u32 %r1409, %r1373, %r1724;
	// end inline asm
	// begin inline asm
	mad.lo.cc.u32 %r1412, %r1145, %r13, %r1385;
	// end inline asm
	// begin inline asm
	madc.hi.cc.u32 %r1416, %r1145, %r13, %r1389;
	// end inline asm
	// begin inline asm
	madc.lo.cc.u32 %r1420, %r1151, %r13, %r1393;
	// end inline asm
	// begin inline asm
	madc.hi.cc.u32 %r1424, %r1151, %r13, %r1397;
	// end inline asm
	// begin inline asm
	madc.lo.cc.u32 %r1428, %r1157, %r13, %r1401;
	// end inline asm
	// begin inline asm
	madc.hi.cc.u32 %r1432, %r1157, %r13, %r1405;
	// end inline asm
	// begin inline asm
	madc.lo.cc.u32 %r1436, %r1163, %r13, %r1724;
	// end inline asm
	// begin inline asm
	madc.hi.u32 %r1440, %r1163, %r13, %r1724;
	// end inline asm
	// begin inline asm
	mad.lo.cc.u32 %r1444, %r1142, %r13, %r1345;
	// end inline asm
	// begin inline asm
	madc.hi.cc.u32 %r1448, %r1142, %r13, %r1349;
	// end inline asm
	// begin inline asm
	madc.lo.cc.u32 %r1452, %r1148, %r13, %r1353;
	// end inline asm
	// begin inline asm
	madc.hi.cc.u32 %r1456, %r1148, %r13, %r1357;
	// end inline asm
	// begin inline asm
	madc.lo.cc.u32 %r1460, %r1154, %r13, %r1361;
	// end inline asm
	// begin inline asm
	madc.hi.cc.u32 %r1464, %r1154, %r13, %r1365;
	// end inline asm
	// begin inline asm
	madc.lo.cc.u32 %r1468, %r1160, %r13, %r1369;
	// end inline asm
	// begin inline asm
	madc.hi.cc.u32 %r1472, %r1160, %r13, %r1409;
	// end inline asm
	// begin inline asm
	addc.u32 %r1476, %r1440, %r1724;
	// end inline asm
	// begin inline asm
	mad.lo.cc.u32 %r1479, %r1145, %r14, %r1452;
	// end inline asm
	// begin inline asm
	madc.hi.cc.u32 %r1483, %r1145, %r14, %r1456;
	// end inline asm
	// begin inline asm
	madc.lo.cc.u32 %r1487, %r1151, %r14, %r1460;
	// end inline asm
	// begin inline asm
	madc.hi.cc.u32 %r1491, %r1151, %r14, %r1464;
	// end inline asm
	// begin inline asm
	madc.lo.cc.u32 %r1495, %r1157, %r14, %r1468;
	// end inline asm
	// begin inline asm
	madc.hi.cc.u32 %r1499, %r1157, %r14, %r1472;
	// end inline asm
	// begin inline asm
	madc.lo.cc.u32 %r1503, %r1163, %r14, %r1724;
	// end inline asm
	// begin inline asm
	madc.hi.u32 %r1507, %r1163, %r14, %r1724;
	// end inline asm
	// begin inline asm
	mad.lo.cc.u32 %r1511, %r1142, %r14, %r1412;
	// end inline asm
	// begin inline asm
	madc.hi.cc.u32 %r1515, %r1142, %r14, %r1416;
	// end inline asm
	// begin inline asm
	madc.lo.cc.u32 %r1519, %r1148, %r14, %r1420;
	// end inline asm
	// begin inline asm
	madc.hi.cc.u32 %r1523, %r1148, %r14, %r1424;
	// end inline asm
	// begin inline asm
	madc.lo.cc.u32 %r1527, %r1154, %r14, %r1428;
	// end inline asm
	// begin inline asm
	madc.hi.cc.u32 %r1531, %r1154, %r14, %r1432;
	// end inline asm
	// begin inline asm
	madc.lo.cc.u32 %r1535, %r1160, %r14, %r1436;
	// end inline asm
	// begin inline asm
	madc.hi.cc.u32 %r1539, %r1160, %r14, %r1476;
	// end inline asm
	// begin inline asm
	addc.u32 %r1543, %r1507, %r1724;
	// end inline asm
	// begin inline asm
	mad.lo.cc.u32 %r1546, %r1145, %r15, %r1519;
	// end inline asm
	// begin inline asm
	madc.hi.cc.u32 %r1550, %r1145, %r15, %r1523;
	// end inline asm
	// begin inline asm
	madc.lo.cc.u32 %r1554, %r1151, %r15, %r1527;
	// end inline asm
	// begin inline asm
	madc.hi.cc.u32 %r1558, %r1151, %r15, %r1531;
	// end inline asm
	// begin inline asm
	madc.lo.cc.u32 %r1562, %r1157, %r15, %r1535;
	// end inline asm
	// begin inline asm
	madc.hi.cc.u32 %r1566, %r1157, %r15, %r1539;
	// end inline asm
	// begin inline asm
	madc.lo.cc.u32 %r1570, %r1163, %r15, %r1724;
	// end inline asm
	// begin inline asm
	madc.hi.u32 %r1574, %r1163, %r15, %r1724;
	// end inline asm
	// begin inline asm
	mad.lo.cc.u32 %r1578, %r1142, %r15, %r1479;
	// end inline asm
	// begin inline asm
	madc.hi.cc.u32 %r1582, %r1142, %r15, %r1483;
	// end inline asm
	// begin inline asm
	madc.lo.cc.u32 %r1586, %r1148, %r15, %r1487;
	// end inline asm
	// begin inline asm
	madc.hi.cc.u32 %r1590, %r1148, %r15, %r1491;
	// end inline asm
	// begin inline asm
	madc.lo.cc.u32 %r1594, %r1154, %r15, %r1495;
	// end inline asm
	// begin inline asm
	madc.hi.cc.u32 %r1598, %r1154, %r15, %r1499;
	// end inline asm
	// begin inline asm
	madc.lo.cc.u32 %r1602, %r1160, %r15, %r1503;
	// end inline asm
	// begin inline asm
	madc.hi.cc.u32 %r1606, %r1160, %r15, %r1543;
	// end inline asm
	// begin inline asm
	addc.u32 %r1610, %r1574, %r1724;
	// end inline asm
	// begin inline asm
	mad.lo.cc.u32 %r1613, %r1145, %r16, %r1586;
	// end inline asm
	// begin inline asm
	madc.hi.cc.u32 %r1617, %r1145, %r16, %r1590;
	// end inline asm
	// begin inline asm
	madc.lo.cc.u32 %r1621, %r1151, %r16, %r1594;
	// end inline asm
	// begin inline asm
	madc.hi.cc.u32 %r1625, %r1151, %r16, %r1598;
	// end inline asm
	// begin inline asm
	madc.lo.cc.u32 %r1629, %r1157, %r16, %r1602;
	// end inline asm
	// begin inline asm
	madc.hi.cc.u32 %r1633, %r1157, %r16, %r1606;
	// end inline asm
	// begin inline asm
	madc.lo.cc.u32 %r1637, %r1163, %r16, %r1724;
	// end inline asm
	// begin inline asm
	madc.hi.u32 %r1641, %r1163, %r16, %r1724;
	// end inline asm
	// begin inline asm
	mad.lo.cc.u32 %r1645, %r1142, %r16, %r1546;
	// end inline asm
	// begin inline asm
	madc.hi.cc.u32 %r1649, %r1142, %r16, %r1550;
	// end inline asm
	// begin inline asm
	madc.lo.cc.u32 %r1653, %r1148, %r16, %r1554;
	// end inline asm
	// begin inline asm
	madc.hi.cc.u32 %r1657, %r1148, %r16, %r1558;
	// end inline asm
	// begin inline asm
	madc.lo.cc.u32 %r1661, %r1154, %r16, %r1562;
	// end inline asm
	// begin inline asm
	madc.hi.cc.u32 %r1665, %r1154, %r16, %r1566;
	// end inline asm
	// begin inline asm
	madc.lo.cc.u32 %r1669, %r1160, %r16, %r1570;
	// end inline asm
	// begin inline asm
	madc.hi.cc.u32 %r1673, %r1160, %r16, %r1610;
	// end inline asm
	// begin inline asm
	addc.u32 %r1677, %r1641, %r1724;
	// end inline asm
	// begin inline asm
	add.cc.u32 %r1680, %r1166, %r1243;
	// end inline asm
	// begin inline asm
	addc.cc.u32 %r1683, %r1310, %r1247;
	// end inline asm
	// begin inline asm
	addc.cc.u32 %r1686, %r1314, %r1377;
	// end inline asm
	// begin inline asm
	addc.cc.u32 %r1689, %r1444, %r1381;
	// end inline asm
	// begin inline asm
	addc.cc.u32 %r1692, %r1448, %r1511;
	// end inline asm
	// begin inline asm
	addc.cc.u32 %r1695, %r1578, %r1515;
	// end inline asm
	// begin inline asm
	addc.cc.u32 %r1698, %r1582, %r1645;
	// end inline asm
	// begin inline asm
	addc.cc.u32 %r1701, %r1613, %r1649;
	// end inline asm
	// begin inline asm
	addc.cc.u32 %r1704, %r1617, %r1653;
	// end inline asm
	// begin inline asm
	addc.cc.u32 %r1707, %r1621, %r1657;
	// end inline asm
	// begin inline asm
	addc.cc.u32 %r1710, %r1625, %r1661;
	// end inline asm
	// begin inline asm
	addc.cc.u32 %r1713, %r1629, %r1665;
	// end inline asm
	// begin inline asm
	addc.cc.u32 %r1716, %r1633, %r1669;
	// end inline asm
	// begin inline asm
	addc.cc.u32 %r1719, %r1637, %r1673;
	// end inline asm
	// begin inline asm
	addc.u32 %r1722, %r1677, %r1724;
	// end inline asm
	setp.eq.s32 	%p2, %r2858, 496;
	@%p2 bra 	$L__BB1_4;
	// begin inline asm
	mul.hi.u32 %r1725, %r1701, %r9;
	// end inline asm
	// begin inline asm
	mul.lo.u32 %r1728, %r1707, %r9;
	// end inline asm
	// begin inline asm
	mul.hi.u32 %r1731, %r1707, %r9;
	// end inline asm
	// begin inline asm
	mul.lo.u32 %r1734, %r1713, %r9;
	// end inline asm
	// begin inline asm
	mul.hi.u32 %r1737, %r1713, %r9;
	// end inline asm
	// begin inline asm
	mul.lo.u32 %r1740, %r1719, %r9;
	// end inline asm
	// begin inline asm
	mul.hi.u32 %r1743, %r1719, %r9;
	// end inline asm
	// begin inline asm
	mul.lo.u32 %r1746, %r1704, %r9;
	// end inline asm
	// begin inline asm
	mul.hi.u32 %r1749, %r1704, %r9;
	// end inline asm
	// begin inline asm
	mul.lo.u32 %r1752, %r1710, %r9;
	// end inline asm
	// begin inline asm
	mul.hi.u32 %r1755, %r1710, %r9;
	// end inline asm
	// begin inline asm
	mul.lo.u32 %r1758, %r1716, %r9;
	// end inline asm
	// begin inline asm
	mul.hi.u32 %r1761, %r1716, %r9;
	// end inline asm
	// begin inline asm
	mul.lo.u32 %r1764, %r1722, %r9;
	// end inline asm
	// begin inline asm
	mul.hi.u32 %r1767, %r1722, %r9;
	// end inline asm
	// begin inline asm
	mad.lo.cc.u32 %r1770, %r1704, %r10, %r1728;
	// end inline asm
	// begin inline asm
	madc.hi.cc.u32 %r1774, %r1704, %r10, %r1731;
	// end inline asm
	// begin inline asm
	madc.lo.cc.u32 %r1778, %r1710, %r10, %r1734;
	// end inline asm
	// begin inline asm
	madc.hi.cc.u32 %r1782, %r1710, %r10, %r1737;
	// end inline asm
	// begin inline asm
	madc.lo.cc.u32 %r1786, %r1716, %r10, %r1740;
	// end inline asm
	// begin inline asm
	madc.hi.cc.u32 %r1790, %r1716, %r10, %r1743;
	// end inline asm
	mov.b32 	%r2283, 0;
	// begin inline asm
	madc.lo.cc.u32 %r1794, %r1722, %r10, %r2283;
	// end inline asm
	// begin inline asm
	madc.hi.u32 %r1798, %r1722, %r10, %r2283;
	// end inline asm
	// begin inline asm
	mad.lo.cc.u32 %r1802, %r1701, %r10, %r1746;
	// end inline asm
	// begin inline asm
	madc.hi.cc.u32 %r1806, %r1701, %r10, %r1749;
	// end inline asm
	// begin inline asm
	madc.lo.cc.u32 %r1810, %r1707, %r10, %r1752;
	// end inline asm
	// begin inline asm
	madc.hi.cc.u32 %r1814, %r1707, %r10, %r1755;
	// end inline asm
	// begin inline asm
	madc.lo.cc.u32 %r1818, %r1713, %r10, %r1758;
	// end inline asm
	// begin inline asm
	madc.hi.cc.u32 %r1822, %r1713, %r10, %r1761;
	// end inline asm
	// begin inline asm
	madc.lo.cc.u32 %r1826, %r1719, %r10, %r1764;
	// end inline asm
	// begin inline asm
	madc.hi.cc.u32 %r1830, %r1719, %r10, %r1767;
	// end inline asm
	// begin inline asm
	addc.u32 %r1834, %r1798, %r2283;
	// end inline asm
	// begin inline asm
	mad.lo.cc.u32 %r1837, %r1704, %r11, %r1810;
	// end inline asm
	// begin inline asm
	madc.hi.cc.u32 %r1841, %r1704, %r11, %r1814;
	// end inline asm
	// begin inline asm
	madc.lo.cc.u32 %r1845, %r1710, %r11, %r1818;
	// end inline asm
	// begin inline asm
	madc.hi.cc.u32 %r1849, %r1710, %r11, %r1822;
	// end inline asm
	// begin inline asm
	madc.lo.cc.u32 %r1853, %r1716, %r11, %r1826;
	// end inline asm
	// begin inline asm
	madc.hi.cc.u32 %r1857, %r1716, %r11, %r1830;
	// end inline asm
	// begin inline asm
	madc.lo.cc.u32 %r1861, %r1722, %r11, %r2283;
	// end inline asm
	// begin inline asm
	madc.hi.u32 %r1865, %r1722, %r11, %r2283;
	// end inline asm
	// begin inline asm
	mad.lo.cc.u32 %r1869, %r1701, %r11, %r1770;
	// end inline asm
	// begin inline asm
	madc.hi.cc.u32 %r1873, %r1701, %r11, %r1774;
	// end inline asm
	// begin inline asm
	madc.lo.cc.u32 %r1877, %r1707, %r11, %r1778;
	// end inline asm
	// begin inline asm
	madc.hi.cc.u32 %r1881, %r1707, %r11, %r1782;
	// end inline asm
	// begin inline asm
	madc.lo.cc.u32 %r1885, %r1713, %r11, %r1786;
	// end inline asm
	// begin inline asm
	madc.hi.cc.u32 %r1889, %r1713, %r11, %r1790;
	// end inline asm
	// begin inline asm
	madc.lo.cc.u32 %r1893, %r1719, %r11, %r1794;
	// end inline asm
	// begin inline asm
	madc.hi.cc.u32 %r1897, %r1719, %r11, %r1834;
	// end inline asm
	// begin inline asm
	addc.u32 %r1901, %r1865, %r2283;
	// end inline asm
	// begin inline asm
	mad.lo.cc.u32 %r1904, %r1704, %r12, %r1877;
	// end inline asm
	// begin inline asm
	madc.hi.cc.u32 %r1908, %r1704, %r12, %r1881;
	// end inline asm
	// begin inline asm
	madc.lo.cc.u32 %r1912, %r1710, %r12, %r1885;
	// end inline asm
	// begin inline asm
	madc.hi.cc.u32 %r1916, %r1710, %r12, %r1889;
	// end inline asm
	// begin inline asm
	madc.lo.cc.u32 %r1920, %r1716, %r12, %r1893;
	// end inline asm
	// begin inline asm
	madc.hi.cc.u32 %r1924, %r1716, %r12, %r1897;
	// end inline asm
	// begin inline asm
	madc.lo.cc.u32 %r1928, %r1722, %r12, %r2283;
	// end inline asm
	// begin inline asm
	madc.hi.u32 %r1932, %r1722, %r12, %r2283;
	// end inline asm
	// begin inline asm
	mad.lo.cc.u32 %r1936, %r1701, %r12, %r1837;
	// end inline asm
	// begin inline asm
	madc.hi.cc.u32 %r1940, %r1701, %r12, %r1841;
	// end inline asm
	// begin inline asm
	madc.lo.cc.u32 %r1944, %r1707, %r12, %r1845;
	// end inline asm
	// begin inline asm
	madc.hi.cc.u32 %r1948, %r1707, %r12, %r1849;
	// end inline asm
	// begin inline asm
	madc.lo.cc.u32 %r1952, %r1713, %r12, %r1853;
	// end inline asm
	// begin inline asm
	madc.hi.cc.u32 %r1956, %r1713, %r12, %r1857;
	// end inline asm
	// begin inline asm
	madc.lo.cc.u32 %r1960, %r1719, %r12, %r1861;
	// end inline asm
	// begin inline asm
	madc.hi.cc.u32 %r1964, %r1719, %r12, %r1901;
	// end inline asm
	// begin inline asm
	addc.u32 %r1968, %r1932, %r2283;
	// end inline asm
	// begin inline asm
	mad.lo.cc.u32 %r1971, %r1704, %r13, %r1944;
	// end inline asm
	// begin inline asm
	madc.hi.cc.u32 %r1975, %r1704, %r13, %r1948;
	// end inline asm
	// begin inline asm
	madc.lo.cc.u32 %r1979, %r1710, %r13, %r1952;
	// end inline asm
	// begin inline asm
	madc.hi.cc.u32 %r1983, %r1710, %r13, %r1956;
	// end inline asm
	// begin inline asm
	madc.lo.cc.u32 %r1987, %r1716, %r13, %r1960;
	// end inline asm
	// begin inline asm
	madc.hi.cc.u32 %r1991, %r1716, %r13, %r1964;
	// end inline asm
	// begin inline asm
	madc.lo.cc.u32 %r1995, %r1722, %r13, %r2283;
	// end inline asm
	// begin inline asm
	madc.hi.u32 %r1999, %r1722, %r13, %r2283;
	// end inline asm
	// begin inline asm
	mad.lo.cc.u32 %r2003, %r1701, %r13, %r1904;
	// end inline asm
	// begin inline asm
	madc.hi.cc.u32 %r2007, %r1701, %r13, %r1908;
	// end inline asm
	// begin inline asm
	madc.lo.cc.u32 %r2011, %r1707, %r13, %r1912;
	// end inline asm
	// begin inline asm
	madc.hi.cc.u32 %r2015, %r1707, %r13, %r1916;
	// end inline asm
	// begin inline asm
	madc.lo.cc.u32 %r2019, %r1713, %r13, %r1920;
	// end inline asm
	// begin inline asm
	madc.hi.cc.u32 %r2023, %r1713, %r13, %r1924;
	// end inline asm
	// begin inline asm
	madc.lo.cc.u32 %r2027, %r1719, %r13, %r1928;
	// end inline asm
	// begin inline asm
	madc.hi.cc.u32 %r2031, %r1719, %r13, %r1968;
	// end inline asm
	// begin inline asm
	addc.u32 %r2035, %r1999, %r2283;
	// end inline asm
	// begin inline asm
	mad.lo.cc.u32 %r2038, %r1704, %r14, %r2011;
	// end inline asm
	// begin inline asm
	madc.hi.cc.u32 %r2042, %r1704, %r14, %r2015;
	// end inline asm
	// begin inline asm
	madc.lo.cc.u32 %r2046, %r1710, %r14, %r2019;
	// end inline asm
	// begin inline asm
	madc.hi.cc.u32 %r2050, %r1710, %r14, %r2023;
	// end inline asm
	// begin inline asm
	madc.lo.cc.u32 %r2054, %r1716, %r14, %r2027;
	// end inline asm
	// begin inline asm
	madc.hi.cc.u32 %r2058, %r1716, %r14, %r2031;
	// end inline asm
	// begin inline asm
	madc.lo.cc.u32 %r2062, %r1722, %r14, %r2283;
	// end inline asm
	// begin inline asm
	madc.hi.u32 %r2066, %r1722, %r14, %r2283;
	// end inline asm
	// begin inline asm
	mad.lo.cc.u32 %r2070, %r1701, %r14, %r1971;
	// end inline asm
	// begin inline asm
	madc.hi.cc.u32 %r2074, %r1701, %r14, %r1975;
	// end inline asm
	// begin inline asm
	madc.lo.cc.u32 %r2078, %r1707, %r14, %r1979;
	// end inline asm
	// begin inline asm
	madc.hi.cc.u32 %r2082, %r1707, %r14, %r1983;
	// end inline asm
	// begin inline asm
	madc.lo.cc.u32 %r2086, %r1713, %r14, %r1987;
	// end inline asm
	// begin inline asm
	madc.hi.cc.u32 %r2090, %r1713, %r14, %r1991;
	// end inline asm
	// begin inline asm
	madc.lo.cc.u32 %r2094, %r1719, %r14, %r1995;
	// end inline asm
	// begin inline asm
	madc.hi.cc.u32 %r2098, %r1719, %r14, %r2035;
	// end inline asm
	// begin inline asm
	addc.u32 %r2102, %r2066, %r2283;
	// end inline asm
	// begin inline asm
	mad.lo.cc.u32 %r2105, %r1704, %r15, %r2078;
	// end inline asm
	// begin inline asm
	madc.hi.cc.u32 %r2109, %r1704, %r15, %r2082;
	// end inline asm
	// begin inline asm
	madc.lo.cc.u32 %r2113, %r1710, %r15, %r2086;
	// end inline asm
	// begin inline asm
	madc.hi.cc.u32 %r2117, %r1710, %r15, %r2090;
	// end inline asm
	// begin inline asm
	madc.lo.cc.u32 %r2121, %r1716, %r15, %r2094;
	// end inline asm
	// begin inline asm
	madc.hi.cc.u32 %r2125, %r1716, %r15, %r2098;
	// end inline asm
	// begin inline asm
	madc.lo.cc.u32 %r2129, %r1722, %r15, %r2283;
	// end inline asm
	// begin inline asm
	madc.hi.u32 %r2133, %r1722, %r15, %r2283;
	// end inline asm
	// begin inline asm
	mad.lo.cc.u32 %r2137, %r1701, %r15, %r2038;
	// end inline asm
	// begin inline asm
	madc.hi.cc.u32 %r2141, %r1701, %r15, %r2042;
	// end inline asm
	// begin inline asm
	madc.lo.cc.u32 %r2145, %r1707, %r15, %r2046;
	// end inline asm
	// begin inline asm
	madc.hi.cc.u32 %r2149, %r1707, %r15, %r2050;
	// end inline asm
	// begin inline asm
	madc.lo.cc.u32 %r2153, %r1713, %r15, %r2054;
	// end inline asm
	// begin inline asm
	madc.hi.cc.u32 %r2157, %r1713, %r15, %r2058;
	// end inline asm
	// begin inline asm
	madc.lo.cc.u32 %r2161, %r1719, %r15, %r2062;
	// end inline asm
	// begin inline asm
	madc.hi.cc.u32 %r2165, %r1719, %r15, %r2102;
	// end inline asm
	// begin inline asm
	addc.u32 %r2169, %r2133, %r2283;
	// end inline asm
	// begin inline asm
	mad.lo.cc.u32 %r2172, %r1704, %r16, %r2145;
	// end inline asm
	// begin inline asm
	madc.hi.cc.u32 %r2176, %r1704, %r16, %r2149;
	// end inline asm
	// begin inline asm
	madc.lo.cc.u32 %r2180, %r1710, %r16, %r2153;
	// end inline asm
	// begin inline asm
	madc.hi.cc.u32 %r2184, %r1710, %r16, %r2157;
	// end inline asm
	// begin inline asm
	madc.lo.cc.u32 %r2188, %r1716, %r16, %r2161;
	// end inline asm
	// begin inline asm
	madc.hi.cc.u32 %r2192, %r1716, %r16, %r2165;
	// end inline asm
	// begin inline asm
	madc.lo.cc.u32 %r2196, %r1722, %r16, %r2283;
	// end inline asm
	// begin inline asm
	madc.hi.u32 %r2200, %r1722, %r16, %r2283;
	// end inline asm
	// begin inline asm
	mad.lo.cc.u32 %r2204, %r1701, %r16, %r2105;
	// end inline asm
	// begin inline asm
	madc.hi.cc.u32 %r2208, %r1701, %r16, %r2109;
	// end inline asm
	// begin inline asm
	madc.lo.cc.u32 %r2212, %r1707, %r16, %r2113;
	// end inline asm
	// begin inline asm
	madc.hi.cc.u32 %r2216, %r1707, %r16, %r2117;
	// end inline asm
	// begin inline asm
	madc.lo.cc.u32 %r2220, %r1713, %r16, %r2121;
	// end inline asm
	// begin inline asm
	madc.hi.cc.u32 %r2224, %r1713, %r16, %r2125;
	// end inline asm
	// begin inline asm
	madc.lo.cc.u32 %r2228, %r1719, %r16, %r2129;
	// end inline asm
	// begin inline asm
	madc.hi.cc.u32 %r2232, %r1719, %r16, %r2169;
	// end inline asm
	// begin inline asm
	addc.u32 %r2236, %r2200, %r2283;
	// end inline asm
	// begin inline asm
	add.cc.u32 %r2239, %r1725, %r1802;
	// end inline asm
	// begin inline asm
	addc.cc.u32 %r2242, %r1869, %r1806;
	// end inline asm
	// begin inline asm
	addc.cc.u32 %r2245, %r1873, %r1936;
	// end inline asm
	// begin inline asm
	addc.cc.u32 %r2248, %r2003, %r1940;
	// end inline asm
	// begin inline asm
	addc.cc.u32 %r2251, %r2007, %r2070;
	// end inline asm
	// begin inline asm
	addc.cc.u32 %r2254, %r2137, %r2074;
	// end inline asm
	// begin inline asm
	addc.cc.u32 %r2257, %r2141, %r2204;
	// end inline asm
	// begin inline asm
	addc.cc.u32 %r2855, %r2172, %r2208;
	// end inline asm
	// begin inline asm
	addc.cc.u32 %r2857, %r2176, %r2212;
	// end inline asm
	// begin inline asm
	addc.cc.u32 %r2854, %r2180, %r2216;
	// end inline asm
	// begin inline asm
	addc.cc.u32 %r2853, %r2184, %r2220;
	// end inline asm
	// begin inline asm
	addc.cc.u32 %r2852, %r2188, %r2224;
	// end inline asm
	// begin inline asm
	addc.cc.u32 %r2851, %r2192, %r2228;
	// end inline asm
	// begin inline asm
	addc.cc.u32 %r2850, %r2196, %r2232;
	// end inline asm
	// begin inline asm
	addc.u32 %r2856, %r2236, %r2283;
	// end inline asm
	add.s32 	%r2858, %r2858, 4;
	bra.uni 	$L__BB1_2;
$L__BB1_4:
	ld.param.u64 	%rd14, [_Z17multVectorsKernelILi500EEvP6bigintPKS0_P11bigint_widem_param_2];
	cvta.to.global.u64 	%rd11, %rd14;
	mul.wide.s32 	%rd12, %r46, 64;
	add.s64 	%rd13, %rd11, %rd12;
	// begin inline asm
	mul.lo.u32 %r2284, %r1701, %r9;
	// end inline asm
	st.global.u32 	[%rd13], %r2284;
	// begin inline asm
	mul.hi.u32 %r2287, %r1701, %r9;
	// end inline asm
	st.global.u32 	[%rd13+4], %r2287;
	// begin inline asm
	mul.lo.u32 %r2290, %r1707, %r9;
	// end inline asm
	st.global.u32 	[%rd13+8], %r2290;
	// begin inline asm
	mul.hi.u32 %r2293, %r1707, %r9;
	// end inline asm
	st.global.u32 	[%rd13+12], %r2293;
	// begin inline asm
	mul.lo.u32 %r2296, %r1713, %r9;
	// end inline asm
	st.global.u32 	[%rd13+16], %r2296;
	// begin inline asm
	mul.hi.u32 %r2299, %r1713, %r9;
	// end inline asm
	st.global.u32 	[%rd13+20], %r2299;
	// begin inline asm
	mul.lo.u32 %r2302, %r1719, %r9;
	// end inline asm
	st.global.u32 	[%rd13+24], %r2302;
	// begin inline asm
	mul.hi.u32 %r2305, %r1719, %r9;
	// end inline asm
	st.global.u32 	[%rd13+28], %r2305;
	// begin inline asm
	mul.lo.u32 %r2308, %r1704, %r9;
	// end inline asm
	// begin inline asm
	mul.hi.u32 %r2311, %r1704, %r9;
	// end inline asm
	// begin inline asm
	mul.lo.u32 %r2314, %r1710, %r9;
	// end inline asm
	// begin inline asm
	mul.hi.u32 %r2317, %r1710, %r9;
	// end inline asm
	// begin inline asm
	mul.lo.u32 %r2320, %r1716, %r9;
	// end inline asm
	// begin inline asm
	mul.hi.u32 %r2323, %r1716, %r9;
	// end inline asm
	// begin inline asm
	mul.lo.u32 %r2326, %r1722, %r9;
	// end inline asm
	// begin inline asm
	mul.hi.u32 %r2329, %r1722, %r9;
	// end inline asm
	// begin inline asm
	mad.lo.cc.u32 %r2332, %r1704, %r10, %r2290;
	// end inline asm
	st.global.u32 	[%rd13+8], %r2332;
	ld.global.u32 	%r2339, [%rd13+12];
	// begin inline asm
	madc.hi.cc.u32 %r2336, %r1704, %r10, %r2339;
	// end inline asm
	st.global.u32 	[%rd13+12], %r2336;
	ld.global.u32 	%r2343, [%rd13+16];
	// begin inline asm
	madc.lo.cc.u32 %r2340, %r1710, %r10, %r2343;
	// end inline asm
	st.global.u32 	[%rd13+16], %r2340;
	ld.global.u32 	%r2347, [%rd13+20];
	// begin inline asm
	madc.hi.cc.u32 %r2344, %r1710, %r10, %r2347;
	// end inline asm
	st.global.u32 	[%rd13+20], %r2344;
	ld.global.u32 	%r2351, [%rd13+24];
	// begin inline asm
	madc.lo.cc.u32 %r2348, %r1716, %r10, %r2351;
	// end inline asm
	st.global.u32 	[%rd13+24], %r2348;
	ld.global.u32 	%r2355, [%rd13+28];
	// begin inline asm
	madc.hi.cc.u32 %r2352, %r1716, %r10, %r2355;
	// end inline asm
	st.global.u32 	[%rd13+28], %r2352;
	mov.b32 	%r2845, 0;
	// begin inline asm
	madc.lo.cc.u32 %r2356, %r1722, %r10, %r2845;
	// end inline asm
	st.global.u32 	[%rd13+32], %r2356;
	// begin inline asm
	madc.hi.u32 %r2360, %r1722, %r10, %r2845;
	// end inline asm
	st.global.u32 	[%rd13+36], %r2360;
	// begin inline asm
	mad.lo.cc.u32 %r2364, %r1701, %r10, %r2308;
	// end inline asm
	// begin inline asm
	madc.hi.cc.u32 %r2368, %r1701, %r10, %r2311;
	// end inline asm
	// begin inline asm
	madc.lo.cc.u32 %r2372, %r1707, %r10, %r2314;
	// end inline asm
	// begin inline asm
	madc.hi.cc.u32 %r2376, %r1707, %r10, %r2317;
	// end inline asm
	// begin inline asm
	madc.lo.cc.u32 %r2380, %r1713, %r10, %r2320;
	// end inline asm
	// begin inline asm
	madc.hi.cc.u32 %r2384, %r1713, %r10, %r2323;
	// end inline asm
	// begin inline asm
	madc.lo.cc.u32 %r2388, %r1719, %r10, %r2326;
	// end inline asm
	// begin inline asm
	madc.hi.cc.u32 %r2392, %r1719, %r10, %r2329;
	// end inline asm
	ld.global.u32 	%r2397, [%rd13+36];
	// begin inline asm
	addc.u32 %r2396, %r2397, %r2845;
	// end inline asm
	st.global.u32 	[%rd13+36], %r2396;
	// begin inline asm
	mad.lo.cc.u32 %r2399, %r1704, %r11, %r2372;
	// end inline asm
	// begin inline asm
	madc.hi.cc.u32 %r2403, %r1704, %r11, %r2376;
	// end inline asm
	// begin inline asm
	madc.lo.cc.u32 %r2407, %r1710, %r11, %r2380;
	// end inline asm
	// begin inline asm
	madc.hi.cc.u32 %r2411, %r1710, %r11, %r2384;
	// end inline asm
	// begin inline asm
	madc.lo.cc.u32 %r2415, %r1716, %r11, %r2388;
	// end inline asm
	// begin inline asm
	madc.hi.cc.u32 %r2419, %r1716, %r11, %r2392;
	// end inline asm
	// begin inline asm
	madc.lo.cc.u32 %r2423, %r1722, %r11, %r2845;
	// end inline asm
	// begin inline asm
	madc.hi.u32 %r2427, %r1722, %r11, %r2845;
	// end inline asm
	ld.global.u32 	%r2434, [%rd13+8];
	// begin inline asm
	mad.lo.cc.u32 %r2431, %r1701, %r11, %r2434;
	// end inline asm
	st.global.u32 	[%rd13+8], %r2431;
	ld.global.u32 	%r2438, [%rd13+12];
	// begin inline asm
	madc.hi.cc.u32 %r2435, %r1701, %r11, %r2438;
	// end inline asm
	st.global.u32 	[%rd13+12], %r2435;
	ld.global.u32 	%r2442, [%rd13+16];
	// begin inline asm
	madc.lo.cc.u32 %r2439, %r1707, %r11, %r2442;
	// end inline asm
	st.global.u32 	[%rd13+16], %r2439;
	ld.global.u32 	%r2446, [%rd13+20];
	// begin inline asm
	madc.hi.cc.u32 %r2443, %r1707, %r11, %r2446;
	// end inline asm
	st.global.u32 	[%rd13+20], %r2443;
	ld.global.u32 	%r2450, [%rd13+24];
	// begin inline asm
	madc.lo.cc.u32 %r2447, %r1713, %r11, %r2450;
	// end inline asm
	st.global.u32 	[%rd13+24], %r2447;
	ld.global.u32 	%r2454, [%rd13+28];
	// begin inline asm
	madc.hi.cc.u32 %r2451, %r1713, %r11, %r2454;
	// end inline asm
	st.global.u32 	[%rd13+28], %r2451;
	ld.global.u32 	%r2458, [%rd13+32];
	// begin inline asm
	madc.lo.cc.u32 %r2455, %r1719, %r11, %r2458;
	// end inline asm
	st.global.u32 	[%rd13+32], %r2455;
	ld.global.u32 	%r2462, [%rd13+36];
	// begin inline asm
	madc.hi.cc.u32 %r2459, %r1719, %r11, %r2462;
	// end inline asm
	st.global.u32 	[%rd13+36], %r2459;
	// begin inline asm
	addc.u32 %r2463, %r2427, %r2845;
	// end inline asm
	ld.global.u32 	%r2469, [%rd13+16];
	// begin inline asm
	mad.lo.cc.u32 %r2466, %r1704, %r12, %r2469;
	// end inline asm
	st.global.u32 	[%rd13+16], %r2466;
	ld.global.u32 	%r2473, [%rd13+20];
	// begin inline asm
	madc.hi.cc.u32 %r2470, %r1704, %r12, %r2473;
	// end inline asm
	st.global.u32 	[%rd13+20], %r2470;
	ld.global.u32 	%r2477, [%rd13+24];
	// begin inline asm
	madc.lo.cc.u32 %r2474, %r1710, %r12, %r2477;
	// end inline asm
	st.global.u32 	[%rd13+24], %r2474;
	ld.global.u32 	%r2481, [%rd13+28];
	// begin inline asm
	madc.hi.cc.u32 %r2478, %r1710, %r12, %r2481;
	// end inline asm
	st.global.u32 	[%rd13+28], %r2478;
	ld.global.u32 	%r2485, [%rd13+32];
	// begin inline asm
	madc.lo.cc.u32 %r2482, %r1716, %r12, %r2485;
	// end inline asm
	st.global.u32 	[%rd13+32], %r2482;
	ld.global.u32 	%r2489, [%rd13+36];
	// begin inline asm
	madc.hi.cc.u32 %r2486, %r1716, %r12, %r2489;
	// end inline asm
	st.global.u32 	[%rd13+36], %r2486;
	// begin inline asm
	madc.lo.cc.u32 %r2490, %r1722, %r12, %r2845;
	// end inline asm
	st.global.u32 	[%rd13+40], %r2490;
	// begin inline asm
	madc.hi.u32 %r2494, %r1722, %r12, %r2845;
	// end inline asm
	st.global.u32 	[%rd13+44], %r2494;
	// begin inline asm
	mad.lo.cc.u32 %r2498, %r1701, %r12, %r2399;
	// end inline asm
	// begin inline asm
	madc.hi.cc.u32 %r2502, %r1701, %r12, %r2403;
	// end inline asm
	// begin inline asm
	madc.lo.cc.u32 %r2506, %r1707, %r12, %r2407;
	// end inline asm
	// begin inline asm
	madc.hi.cc.u32 %r2510, %r1707, %r12, %r2411;
	// end inline asm
	// begin inline asm
	madc.lo.cc.u32 %r2514, %r1713, %r12, %r2415;
	// end inline asm
	// begin inline asm
	madc.hi.cc.u32 %r2518, %r1713, %r12, %r2419;
	// end inline asm
	// begin inline asm
	madc.lo.cc.u32 %r2522, %r1719, %r12, %r2423;
	// end inline asm
	// begin inline asm
	madc.hi.cc.u32 %r2526, %r1719, %r12, %r2463;
	// end inline asm
	ld.global.u32 	%r2531, [%rd13+44];
	// begin inline asm
	addc.u32 %r2530, %r2531, %r2845;
	// end inline asm
	st.global.u32 	[%rd13+44], %r2530;
	// begin inline asm
	mad.lo.cc.u32 %r2533, %r1704, %r13, %r2506;
	// end inline asm
	// begin inline asm
	madc.hi.cc.u32 %r2537, %r1704, %r13, %r2510;
	// end inline asm
	// begin inline asm
	madc.lo.cc.u32 %r2541, %r1710, %r13, %r2514;
	// end inline asm
	// begin inline asm
	madc.hi.cc.u32 %r2545, %r1710, %r13, %r2518;
	// end inline asm
	// begin inline asm
	madc.lo.cc.u32 %r2549, %r1716, %r13, %r2522;
	// end inline asm
	// begin inline asm
	madc.hi.cc.u32 %r2553, %r1716, %r13, %r2526;
	// end inline asm
	// begin inline asm
	madc.lo.cc.u32 %r2557, %r1722, %r13, %r2845;
	// end inline asm
	// begin inline asm
	madc.hi.u32 %r2561, %r1722, %r13, %r2845;
	// end inline asm
	ld.global.u32 	%r2568, [%rd13+16];
	// begin inline asm
	mad.lo.cc.u32 %r2565, %r1701, %r13, %r2568;
	// end inline asm
	st.global.u32 	[%rd13+16], %r2565;
	ld.global.u32 	%r2572, [%rd13+20];
	// begin inline asm
	madc.hi.cc.u32 %r2569, %r1701, %r13, %r2572;
	// end inline asm
	st.global.u32 	[%rd13+20], %r2569;
	ld.global.u32 	%r2576, [%rd13+24];
	// begin inline asm
	madc.lo.cc.u32 %r2573, %r1707, %r13, %r2576;
	// end inline asm
	st.global.u32 	[%rd13+24], %r2573;
	ld.global.u32 	%r2580, [%rd13+28];
	// begin inline asm
	madc.hi.cc.u32 %r2577, %r1707, %r13, %r2580;
	// end inline asm
	st.global.u32 	[%rd13+28], %r2577;
	ld.global.u32 	%r2584, [%rd13+32];
	// begin inline asm
	madc.lo.cc.u32 %r2581, %r1713, %r13, %r2584;
	// end inline asm
	st.global.u32 	[%rd13+32], %r2581;
	ld.global.u32 	%r2588, [%rd13+36];
	// begin inline asm
	madc.hi.cc.u32 %r2585, %r1713, %r13, %r2588;
	// end inline asm
	st.global.u32 	[%rd13+36], %r2585;
	ld.global.u32 	%r2592, [%rd13+40];
	// begin inline asm
	madc.lo.cc.u32 %r2589, %r1719, %r13, %r2592;
	// end inline asm
	st.global.u32 	[%rd13+40], %r2589;
	ld.global.u32 	%r2596, [%rd13+44];
	// begin inline asm
	madc.hi.cc.u32 %r2593, %r1719, %r13, %r2596;
	// end inline asm
	st.global.u32 	[%rd13+44], %r2593;
	// begin inline asm
	addc.u32 %r2597, %r2561, %r2845;
	// end inline asm
	ld.global.u32 	%r2603, [%rd13+24];
	// begin inline asm
	mad.lo.cc.u32 %r2600, %r1704, %r14, %r2603;
	// end inline asm
	st.global.u32 	[%rd13+24], %r2600;
	ld.global.u32 	%r2607, [%rd13+28];
	// begin inline asm
	madc.hi.cc.u32 %r2604, %r1704, %r14, %r2607;
	// end inline asm
	st.global.u32 	[%rd13+28], %r2604;
	ld.global.u32 	%r2611, [%rd13+32];
	// begin inline asm
	madc.lo.cc.u32 %r2608, %r1710, %r14, %r2611;
	// end inline asm
	st.global.u32 	[%rd13+32], %r2608;
	ld.global.u32 	%r2615, [%rd13+36];
	// begin inline asm
	madc.hi.cc.u32 %r2612, %r1710, %r14, %r2615;
	// end inline asm
	st.global.u32 	[%rd13+36], %r2612;
	ld.global.u32 	%r2619, [%rd13+40];
	// begin inline asm
	madc.lo.cc.u32 %r2616, %r1716, %r14, %r2619;
	// end inline asm
	st.global.u32 	[%rd13+40], %r2616;
	ld.global.u32 	%r2623, [%rd13+44];
	// begin inline asm
	madc.hi.cc.u32 %r2620, %r1716, %r14, %r2623;
	// end inline asm
	st.global.u32 	[%rd13+44], %r2620;
	// begin inline asm
	madc.lo.cc.u32 %r2624, %r1722, %r14, %r2845;
	// end inline asm
	st.global.u32 	[%rd13+48], %r2624;
	// begin inline asm
	madc.hi.u32 %r2628, %r1722, %r14, %r2845;
	// end inline asm
	st.global.u32 	[%rd13+52], %r2628;
	// begin inline asm
	mad.lo.cc.u32 %r2632, %r1701, %r14, %r2533;
	// end inline asm
	// begin inline asm
	madc.hi.cc.u32 %r2636, %r1701, %r14, %r2537;
	// end inline asm
	// begin inline asm
	madc.lo.cc.u32 %r2640, %r1707, %r14, %r2541;
	// end inline asm
	// begin inline asm
	madc.hi.cc.u32 %r2644, %r1707, %r14, %r2545;
	// end inline asm
	// begin inline asm
	madc.lo.cc.u32 %r2648, %r1713, %r14, %r2549;
	// end inline asm
	// begin inline asm
	madc.hi.cc.u32 %r2652, %r1713, %r14, %r2553;
	// end inline asm
	// begin inline asm
	madc.lo.cc.u32 %r2656, %r1719, %r14, %r2557;
	// end inline asm
	// begin inline asm
	madc.hi.cc.u32 %r2660, %r1719, %r14, %r2597;
	// end inline asm
	ld.global.u32 	%r2665, [%rd13+52];
	// begin inline asm
	addc.u32 %r2664, %r2665, %r2845;
	// end inline asm
	st.global.u32 	[%rd13+52], %r2664;
	// begin inline asm
	mad.lo.cc.u32 %r2667, %r1704, %r15, %r2640;
	// end inline asm
	// begin inline asm
	madc.hi.cc.u32 %r2671, %r1704, %r15, %r2644;
	// end inline asm
	// begin inline asm
	madc.lo.cc.u32 %r2675, %r1710, %r15, %r2648;
	// end inline asm
	// begin inline asm
	madc.hi.cc.u32 %r2679, %r1710, %r15, %r2652;
	// end inline asm
	// begin inline asm
	madc.lo.cc.u32 %r2683, %r1716, %r15, %r2656;
	// end inline asm
	// begin inline asm
	madc.hi.cc.u32 %r2687, %r1716, %r15, %r2660;
	// end inline asm
	// begin inline asm
	madc.lo.cc.u32 %r2691, %r1722, %r15, %r2845;
	// end inline asm
	// begin inline asm
	madc.hi.u32 %r2695, %r1722, %r15, %r2845;
	// end inline asm
	ld.global.u32 	%r2702, [%rd13+24];
	// begin inline asm
	mad.lo.cc.u32 %r2699, %r1701, %r15, %r2702;
	// end inline asm
	st.global.u32 	[%rd13+24], %r2699;
	ld.global.u32 	%r2706, [%rd13+28];
	// begin inline asm
	madc.hi.cc.u32 %r2703, %r1701, %r15, %r2706;
	// end inline asm
	st.global.u32 	[%rd13+28], %r2703;
	ld.global.u32 	%r2710, [%rd13+32];
	// begin inline asm
	madc.lo.cc.u32 %r2707, %r1707, %r15, %r2710;
	// end inline asm
	st.global.u32 	[%rd13+32], %r2707;
	ld.global.u32 	%r2714, [%rd13+36];
	// begin inline asm
	madc.hi.cc.u32 %r2711, %r1707, %r15, %r2714;
	// end inline asm
	st.global.u32 	[%rd13+36], %r2711;
	ld.global.u32 	%r2718, [%rd13+40];
	// begin inline asm
	madc.lo.cc.u32 %r2715, %r1713, %r15, %r2718;
	// end inline asm
	st.global.u32 	[%rd13+40], %r2715;
	ld.global.u32 	%r2722, [%rd13+44];
	// begin inline asm
	madc.hi.cc.u32 %r2719, %r1713, %r15, %r2722;
	// end inline asm
	st.global.u32 	[%rd13+44], %r2719;
	ld.global.u32 	%r2726, [%rd13+48];
	// begin inline asm
	madc.lo.cc.u32 %r2723, %r1719, %r15, %r2726;
	// end inline asm
	st.global.u32 	[%rd13+48], %r2723;
	ld.global.u32 	%r2730, [%rd13+52];
	// begin inline asm
	madc.hi.cc.u32 %r2727, %r1719, %r15, %r2730;
	// end inline asm
	st.global.u32 	[%rd13+52], %r2727;
	// begin inline asm
	addc.u32 %r2731, %r2695, %r2845;
	// end inline asm
	ld.global.u32 	%r2737, [%rd13+32];
	// begin inline asm
	mad.lo.cc.u32 %r2734, %r1704, %r16, %r2737;
	// end inline asm
	st.global.u32 	[%rd13+32], %r2734;
	ld.global.u32 	%r2741, [%rd13+36];
	// begin inline asm
	madc.hi.cc.u32 %r2738, %r1704, %r16, %r2741;
	// end inline asm
	st.global.u32 	[%rd13+36], %r2738;
	ld.global.u32 	%r2745, [%rd13+40];
	// begin inline asm
	madc.lo.cc.u32 %r2742, %r1710, %r16, %r2745;
	// end inline asm
	st.global.u32 	[%rd13+40], %r2742;
	ld.global.u32 	%r2749, [%rd13+44];
	// begin inline asm
	madc.hi.cc.u32 %r2746, %r1710, %r16, %r2749;
	// end inline asm
	st.global.u32 	[%rd13+44], %r2746;
	ld.global.u32 	%r2753, [%rd13+48];
	// begin inline asm
	madc.lo.cc.u32 %r2750, %r1716, %r16, %r2753;
	// end inline asm
	st.global.u32 	[%rd13+48], %r2750;
	ld.global.u32 	%r2757, [%rd13+52];
	// begin inline asm
	madc.hi.cc.u32 %r2754, %r1716, %r16, %r2757;
	// end inline asm
	st.global.u32 	[%rd13+52], %r2754;
	// begin inline asm
	madc.lo.cc.u32 %r2758, %r1722, %r16, %r2845;
	// end inline asm
	st.global.u32 	[%rd13+56], %r2758;
	// begin inline asm
	madc.hi.u32 %r2762, %r1722, %r16, %r2845;
	// end inline asm
	st.global.u32 	[%rd13+60], %r2762;
	// begin inline asm
	mad.lo.cc.u32 %r2766, %r1701, %r16, %r2667;
	// end inline asm
	// begin inline asm
	madc.hi.cc.u32 %r2770, %r1701, %r16, %r2671;
	// end inline asm
	// begin inline asm
	madc.lo.cc.u32 %r2774, %r1707, %r16, %r2675;
	// end inline asm
	// begin inline asm
	madc.hi.cc.u32 %r2778, %r1707, %r16, %r2679;
	// end inline asm
	// begin inline asm
	madc.lo.cc.u32 %r2782, %r1713, %r16, %r2683;
	// end inline asm
	// begin inline asm
	madc.hi.cc.u32 %r2786, %r1713, %r16, %r2687;
	// end inline asm
	// begin inline asm
	madc.lo.cc.u32 %r2790, %r1719, %r16, %r2691;
	// end inline asm
	// begin inline asm
	madc.hi.cc.u32 %r2794, %r1719, %r16, %r2731;
	// end inline asm
	ld.global.u32 	%r2799, [%rd13+60];
	// begin inline asm
	addc.u32 %r2798, %r2799, %r2845;
	// end inline asm
	st.global.u32 	[%rd13+60], %r2798;
	ld.global.u32 	%r2802, [%rd13+4];
	// begin inline asm
	add.cc.u32 %r2801, %r2802, %r2364;
	// end inline asm
	st.global.u32 	[%rd13+4], %r2801;
	ld.global.u32 	%r2805, [%rd13+8];
	// begin inline asm
	addc.cc.u32 %r2804, %r2805, %r2368;
	// end inline asm
	st.global.u32 	[%rd13+8], %r2804;
	ld.global.u32 	%r2808, [%rd13+12];
	// begin inline asm
	addc.cc.u32 %r2807, %r2808, %r2498;
	// end inline asm
	st.global.u32 	[%rd13+12], %r2807;
	ld.global.u32 	%r2811, [%rd13+16];
	// begin inline asm
	addc.cc.u32 %r2810, %r2811, %r2502;
	// end inline asm
	st.global.u32 	[%rd13+16], %r2810;
	ld.global.u32 	%r2814, [%rd13+20];
	// begin inline asm
	addc.cc.u32 %r2813, %r2814, %r2632;
	// end inline asm
	st.global.u32 	[%rd13+20], %r2813;
	ld.global.u32 	%r2817, [%rd13+24];
	// begin inline asm
	addc.cc.u32 %r2816, %r2817, %r2636;
	// end inline asm
	st.global.u32 	[%rd13+24], %r2816;
	ld.global.u32 	%r2820, [%rd13+28];
	// begin inline asm
	addc.cc.u32 %r2819, %r2820, %r2766;
	// end inline asm
	st.global.u32 	[%rd13+28], %r2819;
	ld.global.u32 	%r2823, [%rd13+32];
	// begin inline asm
	addc.cc.u32 %r2822, %r2823, %r2770;
	// end inline asm
	st.global.u32 	[%rd13+32], %r2822;
	ld.global.u32 	%r2826, [%rd13+36];
	// begin inline asm
	addc.cc.u32 %r2825, %r2826, %r2774;
	// end inline asm
	st.global.u32 	[%rd13+36], %r2825;
	ld.global.u32 	%r2829, [%rd13+40];
	// begin inline asm
	addc.cc.u32 %r2828, %r2829, %r2778;
	// end inline asm
	st.global.u32 	[%rd13+40], %r2828;
	ld.global.u32 	%r2832, [%rd13+44];
	// begin inline asm
	addc.cc.u32 %r2831, %r2832, %r2782;
	// end inline asm
	st.global.u32 	[%rd13+44], %r2831;
	ld.global.u32 	%r2835, [%rd13+48];
	// begin inline asm
	addc.cc.u32 %r2834, %r2835, %r2786;
	// end inline asm
	st.global.u32 	[%rd13+48], %r2834;
	ld.global.u32 	%r2838, [%rd13+52];
	// begin inline asm
	addc.cc.u32 %r2837, %r2838, %r2790;
	// end inline asm
	st.global.u32 	[%rd13+52], %r2837;
	ld.global.u32 	%r2841, [%rd13+56];
	// begin inline asm
	addc.cc.u32 %r2840, %r2841, %r2794;
	// end inline asm
	st.global.u32 	[%rd13+56], %r2840;
	ld.global.u32 	%r2844, [%rd13+60];
	// begin inline asm
	addc.u32 %r2843, %r2844, %r2845;
	// end inline asm
	st.global.u32 	[%rd13+60], %r2843;
$L__BB1_5:
	ret;

}


// ===== COMPILED SASS (sm_100) =====

	.target	sm_100

	.elftype	@"ET_EXEC"


//--------------------- .note.nv.tkinfo           --------------------------
	.section	.note.nv.tkinfo,"",@"SHT_NOTE"
	.sectionflags	@"SHF_NOTE_NV_TKINFO"
	.tkinfo
        /*0018*/ 	.word	0x00000002
        /*0030*/ 	.string	""
        /*0030*/ 	.string	"ptxas"
        /*0030*/ 	.string	"Cuda compilation tools, release 13.0, V13.0.88"
        /*0030*/ 	.string	"Build cuda_13.0.r13.0/compiler.36424714_0"
        /*0030*/ 	.string	"-arch sm_100 -m 64 "



//--------------------- .note.nv.cuinfo           --------------------------
	.section	.note.nv.cuinfo,"",@"SHT_NOTE"
	.sectionflags	@"SHF_NOTE_NV_CUINFO"
        /*0018*/ 	.short	0x0002
        /*001a*/ 	.short	0x0064
        /*001c*/ 	.short	0x0082
	.zero		2


//--------------------- .nv.info                  --------------------------
	.section	.nv.info,"",@"SHT_CUDA_INFO"
	.align	4


	//----- nvinfo : EIATTR_REGCOUNT
	.align		4
        /*0000*/ 	.byte	0x04, 0x2f
        /*0002*/ 	.short	(.L_1 - .L_0)
	.align		4
.L_0:
        /*0004*/ 	.word	index@(_Z17multVectorsKernelILi1EEvP6bigintPKS0_P11bigint_widem)
        /*0008*/ 	.word	0x00000028


	//----- nvinfo : EIATTR_FRAME_SIZE
	.align		4
.L_1:
        /*000c*/ 	.byte	0x04, 0x11
        /*000e*/ 	.short	(.L_3 - .L_2)
	.align		4
.L_2:
        /*0010*/ 	.word	index@(_Z17multVectorsKernelILi1EEvP6bigintPKS0_P11bigint_widem)
        /*0014*/ 	.word	0x00000000


	//----- nvinfo : EIATTR_REGCOUNT
	.align		4
.L_3:
        /*0018*/ 	.byte	0x04, 0x2f
        /*001a*/ 	.short	(.L_5 - .L_4)
	.align		4
.L_4:
        /*001c*/ 	.word	index@(_Z17multVectorsKernelILi500EEvP6bigintPKS0_P11bigint_widem)
        /*0020*/ 	.word	0x00000028


	//----- nvinfo : EIATTR_FRAME_SIZE
	.align		4
.L_5:
        /*0024*/ 	.byte	0x04, 0x11
        /*0026*/ 	.short	(.L_7 - .L_6)
	.align		4
.L_6:
        /*0028*/ 	.word	index@(_Z17multVectorsKernelILi500EEvP6bigintPKS0_P11bigint_widem)
        /*002c*/ 	.word	0x00000000


	//----- nvinfo : EIATTR_MIN_STACK_SIZE
	.align		4
.L_7:
        /*0030*/ 	.byte	0x04, 0x12
        /*0032*/ 	.short	(.L_9 - .L_8)
	.align		4
.L_8:
        /*0034*/ 	.word	index@(_Z17multVectorsKernelILi500EEvP6bigintPKS0_P11bigint_widem)
        /*0038*/ 	.word	0x00000000


	//----- nvinfo : EIATTR_MIN_STACK_SIZE
	.align		4
.L_9:
        /*003c*/ 	.byte	0x04, 0x12
        /*003e*/ 	.short	(.L_11 - .L_10)
	.align		4
.L_10:
        /*0040*/ 	.word	index@(_Z17multVectorsKernelILi1EEvP6bigintPKS0_P11bigint_widem)
        /*0044*/ 	.word	0x00000000
.L_11:


//--------------------- .nv.compat                --------------------------
	.section	.nv.compat,"",@"SHT_CUDA_COMPAT_INFO"
	.align	4
        /*0000*/ 	.byte	0x02, 0x09, 0x00, 0x00, 0x02, 0x02, 0x01, 0x00, 0x02, 0x05, 0x05, 0x00, 0x03, 0x07, 0x01, 0x01
        /*0010*/ 	.byte	0x02, 0x03, 0x00, 0x00, 0x02, 0x06, 0x01, 0x00, 0x04, 0x0b, 0x08, 0x00, 0x09, 0x00, 0x00, 0x00
        /*0020*/ 	.byte	0x00, 0x00, 0x00, 0x00


//--------------------- .nv.info._Z17multVectorsKernelILi500EEvP6bigintPKS0_P11bigint_widem --------------------------
	.section	.nv.info._Z17multVectorsKernelILi500EEvP6bigintPKS0_P11bigint_widem,"",@"SHT_CUDA_INFO"
	.sectionflags	@""
	.align	4


	//----- nvinfo : EIATTR_CUDA_API_VERSION
	.align		4
        /*0000*/ 	.byte	0x04, 0x37
        /*0002*/ 	.short	(.L_13 - .L_12)
.L_12:
        /*0004*/ 	.word	0x00000082


	//----- nvinfo : EIATTR_KPARAM_INFO
	.align		4
.L_13:
        /*0008*/ 	.byte	0x04, 0x17
        /*000a*/ 	.short	(.L_15 - .L_14)
.L_14:
        /*000c*/ 	.word	0x00000000
        /*0010*/ 	.short	0x0003
        /*0012*/ 	.short	0x0018
        /*0014*/ 	.byte	0x00, 0xf0, 0x21, 0x00


	//----- nvinfo : EIATTR_KPARAM_INFO
	.align		4
.L_15:
        /*0018*/ 	.byte	0x04, 0x17
        /*001a*/ 	.short	(.L_17 - .L_16)
.L_16:
        /*001c*/ 	.word	0x00000000
        /*0020*/ 	.short	0x0002
        /*0022*/ 	.short	0x0010
        /*0024*/ 	.byte	0x00, 0xf5, 0x21, 0x00


	//----- nvinfo : EIATTR_KPARAM_INFO
	.align		4
.L_17:
        /*0028*/ 	.byte	0x04, 0x17
        /*002a*/ 	.short	(.L_19 - .L_18)
.L_18:
        /*002c*/ 	.word	0x00000000
        /*0030*/ 	.short	0x0001
        /*0032*/ 	.short	0x0008
        /*0034*/ 	.byte	0x00, 0xf5, 0x21, 0x00


	//----- nvinfo : EIATTR_KPARAM_INFO
	.align		4
.L_19:
        /*0038*/ 	.byte	0x04, 0x17
        /*003a*/ 	.short	(.L_21 - .L_20)
.L_20:
        /*003c*/ 	.word	0x00000000
        /*0040*/ 	.short	0x0000
        /*0042*/ 	.short	0x0000
        /*0044*/ 	.byte	0x00, 0xf5, 0x21, 0x00


	//----- nvinfo : EIATTR_SPARSE_MMA_MASK
	.align		4
.L_21:
        /*0048*/ 	.byte	0x03, 0x50
        /*004a*/ 	.short	0x0000


	//----- nvinfo : EIATTR_MAXREG_COUNT
	.align		4
        /*004c*/ 	.byte	0x03, 0x1b
        /*004e*/ 	.short	0x00ff


	//----- nvinfo : EIATTR_MERCURY_ISA_VERSION
	.align		4
        /*0050*/ 	.byte	0x03, 0x5f
        /*0052*/ 	.short	0x0101


	//----- nvinfo : EIATTR_VRC_CTA_INIT_COUNT
	.align		4
        /*0054*/ 	.byte	0x02, 0x4a
	.zero		1
	.zero		1


	//----- nvinfo : EIATTR_EXIT_INSTR_OFFSETS
	.align		4
        /*0058*/ 	.byte	0x04, 0x1c
        /*005a*/ 	.short	(.L_23 - .L_22)


	//   ....[0]....
.L_22:
        /*005c*/ 	.word	0x00000090


	//   ....[1]....
        /*0060*/ 	.word	0x00003a70


	//----- nvinfo : EIATTR_CBANK_PARAM_SIZE
	.align		4
.L_23:
        /*0064*/ 	.byte	0x03, 0x19
        /*0066*/ 	.short	0x0020


	//----- nvinfo : EIATTR_PARAM_CBANK
	.align		4
        /*0068*/ 	.byte	0x04, 0x0a
        /*006a*/ 	.short	(.L_25 - .L_24)
	.align		4
.L_24:
        /*006c*/ 	.word	index@(.nv.constant0._Z17multVectorsKernelILi500EEvP6bigintPKS0_P11bigint_widem)
        /*0070*/ 	.short	0x0380
        /*0072*/ 	.short	0x0020


	//----- nvinfo : EIATTR_SW_WAR
	.align		4
.L_25:
        /*0074*/ 	.byte	0x04, 0x36
        /*0076*/ 	.short	(.L_27 - .L_26)
.L_26:
        /*0078*/ 	.word	0x00000008
.L_27:


//--------------------- .nv.info._Z17multVectorsKernelILi1EEvP6bigintPKS0_P11bigint_widem --------------------------
	.section	.nv.info._Z17multVectorsKernelILi1EEvP6bigintPKS0_P11bigint_widem,"",@"SHT_CUDA_INFO"
	.sectionflags	@""
	.align	4


	//----- nvinfo : EIATTR_CUDA_API_VERSION
	.align		4
        /*0000*/ 	.byte	0x04, 0x37
        /*0002*/ 	.short	(.L_29 - .L_28)
.L_28:
        /*0004*/ 	.word	0x00000082


	//----- nvinfo : EIATTR_KPARAM_INFO
	.align		4
.L_29:
        /*0008*/ 	.byte	0x04, 0x17
        /*000a*/ 	.short	(.L_31 - .L_30)
.L_30:
        /*000c*/ 	.word	0x00000000
        /*0010*/ 	.short	0x0003
        /*0012*/ 	.short	0x0018
        /*0014*/ 	.byte	0x00, 0xf0, 0x21, 0x00


	//----- nvinfo : EIATTR_KPARAM_INFO
	.align		4
.L_31:
        /*0018*/ 	.byte	0x04, 0x17
        /*001a*/ 	.short	(.L_33 - .L_32)
.L_32:
        /*001c*/ 	.word	0x00000000
        /*0020*/ 	.short	0x0002
        /*0022*/ 	.short	0x0010
        /*0024*/ 	.byte	0x00, 0xf5, 0x21, 0x00


	//----- nvinfo : EIATTR_KPARAM_INFO
	.align		4
.L_33:
        /*0028*/ 	.byte	0x04, 0x17
        /*002a*/ 	.short	(.L_35 - .L_34)
.L_34:
        /*002c*/ 	.word	0x00000000
        /*0030*/ 	.short	0x0001
        /*0032*/ 	.short	0x0008
        /*0034*/ 	.byte	0x00, 0xf5, 0x21, 0x00


	//----- nvinfo : EIATTR_KPARAM_INFO
	.align		4
.L_35:
        /*0038*/ 	.byte	0x04, 0x17
        /*003a*/ 	.short	(.L_37 - .L_36)
.L_36:
        /*003c*/ 	.word	0x00000000
        /*0040*/ 	.short	0x0000
        /*0042*/ 	.short	0x0000
        /*0044*/ 	.byte	0x00, 0xf5, 0x21, 0x00


	//----- nvinfo : EIATTR_SPARSE_MMA_MASK
	.align		4
.L_37:
        /*0048*/ 	.byte	0x03, 0x50
        /*004a*/ 	.short	0x0000


	//----- nvinfo : EIATTR_MAXREG_COUNT
	.align		4
        /*004c*/ 	.byte	0x03, 0x1b
        /*004e*/ 	.short	0x00ff


	//----- nvinfo : EIATTR_MERCURY_ISA_VERSION
	.align		4
        /*0050*/ 	.byte	0x03, 0x5f
        /*0052*/ 	.short	0x0101


	//----- nvinfo : EIATTR_VRC_CTA_INIT_COUNT
	.align		4
        /*0054*/ 	.byte	0x02, 0x4a
	.zero		1
	.zero		1


	//----- nvinfo : EIATTR_EXIT_INSTR_OFFSETS
	.align		4
        /*0058*/ 	.byte	0x04, 0x1c
        /*005a*/ 	.short	(.L_39 - .L_38)


	//   ....[0]....
.L_38:
        /*005c*/ 	.word	0x00000090


	//   ....[1]....
        /*0060*/ 	.word	0x00001440


	//----- nvinfo : EIATTR_CBANK_PARAM_SIZE
	.align		4
.L_39:
        /*0064*/ 	.byte	0x03, 0x19
        /*0066*/ 	.short	0x0020


	//----- nvinfo : EIATTR_PARAM_CBANK
	.align		4
        /*0068*/ 	.byte	0x04, 0x0a
        /*006a*/ 	.short	(.L_41 - .L_40)
	.align		4
.L_40:
        /*006c*/ 	.word	index@(.nv.constant0._Z17multVectorsKernelILi1EEvP6bigintPKS0_P11bigint_widem)
        /*0070*/ 	.short	0x0380
        /*0072*/ 	.short	0x0020


	//----- nvinfo : EIATTR_SW_WAR
	.align		4
.L_41:
        /*0074*/ 	.byte	0x04, 0x36
        /*0076*/ 	.short	(.L_43 - .L_42)
.L_42:
        /*0078*/ 	.word	0x00000008
.L_43:


//--------------------- .nv.callgraph             --------------------------
	.section	.nv.callgraph,"",@"SHT_CUDA_CALLGRAPH"
	.align	4
	.sectionentsize	8
	.align		4
        /*0000*/ 	.word	0x00000000
	.align		4
        /*0004*/ 	.word	0xffffffff
	.align		4
        /*0008*/ 	.word	0x00000000
	.align		4
        /*000c*/ 	.word	0xfffffffe
	.align		4
        /*0010*/ 	.word	0x00000000
	.align		4
        /*0014*/ 	.word	0xfffffffd
	.align		4
        /*0018*/ 	.word	0x00000000
	.align		4
        /*001c*/ 	.word	0xfffffffc


//--------------------- .text._Z17multVectorsKernelILi500EEvP6bigintPKS0_P11bigint_widem --------------------------
	.section	.text._Z17multVectorsKernelILi500EEvP6bigintPKS0_P11bigint_widem,"ax",@progbits
	.align	128
        .global         _Z17multVectorsKernelILi500EEvP6bigintPKS0_P11bigint_widem
        .type           _Z17multVectorsKernelILi500EEvP6bigintPKS0_P11bigint_widem,@function
        .size           _Z17multVectorsKernelILi500EEvP6bigintPKS0_P11bigint_widem,(.L_x_3 - _Z17multVectorsKernelILi500EEvP6bigintPKS0_P11bigint_widem)
        .other          _Z17multVectorsKernelILi500EEvP6bigintPKS0_P11bigint_widem,@"STO_CUDA_ENTRY STV_DEFAULT"
_Z17multVectorsKernelILi500EEvP6bigintPKS0_P11bigint_widem:
.text._Z17multVectorsKernelILi500EEvP6bigintPKS0_P11bigint_widem:
[----:B------:R-:W-:Y:S01]  /*0000*/  LDC R1, c[0x0][0x37c] ;  /* 0x0000df00ff017b82 */ /* 0x000fe20000000800 */
[----:B------:R-:W0:Y:S01]  /*0010*/  S2R R20, SR_CTAID.X ;  /* 0x0000000000147919 */ /* 0x000e220000002500 */
[----:B------:R-:W0:Y:S01]  /*0020*/  LDCU UR4, c[0x0][0x360] ;  /* 0x00006c00ff0477ac */ /* 0x000e220008000800 */
[----:B------:R-:W0:Y:S01]  /*0030*/  S2R R3, SR_TID.X ;  /* 0x0000000000037919 */ /* 0x000e220000002100 */
[----:B------:R-:W1:Y:S01]  /*0040*/  LDCU.64 UR6, c[0x0][0x398] ;  /* 0x00007300ff0677ac */ /* 0x000e620008000a00 */
[----:B0-----:R-:W-:-:S05]  /*0050*/  IMAD R20, R20, UR4, R3 ;  /* 0x0000000414147c24 */ /* 0x001fca000f8e0203 */
[----:B-1----:R-:W-:Y:S02]  /*0060*/  ISETP.GE.U32.AND P0, PT, R20, UR6, PT ;  /* 0x0000000614007c0c */ /* 0x002fe4000bf06070 */
[----:B------:R-:W-:-:S04]  /*0070*/  SHF.R.S32.HI R3, RZ, 0x1f, R20 ;  /* 0x0000001fff037819 */ /* 0x000fc80000011414 */
[----:B------:R-:W-:-:S13]  /*0080*/  ISETP.GE.U32.AND.EX P0, PT, R3, UR7, PT, P0 ;  /* 0x0000000703007c0c */ /* 0x000fda000bf06100 */
[----:B------:R-:W-:Y:S05]  /*0090*/  @P0 EXIT ;  /* 0x000000000000094d */ /* 0x000fea0003800000 */
[----:B------:R-:W0:Y:S01]  /*00a0*/  LDCU.128 UR8, c[0x0][0x380] ;  /* 0x00007000ff0877ac */ /* 0x000e220008000c00 */
[C---:B------:R-:W-:Y:S02]  /*00b0*/  SHF.L.U32 R6, R20.reuse, 0x5, RZ ;  /* 0x0000000514067819 */ /* 0x040fe400000006ff */
[----:B------:R-:W-:Y:S01]  /*00c0*/  SHF.L.U64.HI R0, R20, 0x5, R3 ;  /* 0x0000000514007819 */ /* 0x000fe20000010203 */
[----:B------:R-:W1:Y:S01]  /*00d0*/  LDCU.64 UR6, c[0x0][0x358] ;  /* 0x00006b00ff0677ac */ /* 0x000e620008000a00 */
[C---:B0-----:R-:W-:Y:S02]  /*00e0*/  IADD3 R2, P0, PT, R6.reuse, UR8, RZ ;  /* 0x0000000806027c10 */ /* 0x041fe4000ff1e0ff */
[----:B------:R-:W-:Y:S02]  /*00f0*/  IADD3 R6, P1, PT, R6, UR10, RZ ;  /* 0x0000000a06067c10 */ /* 0x000fe4000ff3e0ff */
[C---:B------:R-:W-:Y:S02]  /*0100*/  IADD3.X R3, PT, PT, R0.reuse, UR9, RZ, P0, !PT ;  /* 0x0000000900037c10 */ /* 0x040fe400087fe4ff */
[----:B------:R-:W-:-:S03]  /*0110*/  IADD3.X R7, PT, PT, R0, UR11, RZ, P1, !PT ;  /* 0x0000000b00077c10 */ /* 0x000fc60008ffe4ff */
[----:B-1----:R-:W2:Y:S04]  /*0120*/  LDG.E.128 R24, desc[UR6][R2.64] ;  /* 0x0000000602187981 */ /* 0x002ea8000c1e1d00 */
[----:B------:R-:W2:Y:S04]  /*0130*/  LDG.E.128 R12, desc[UR6][R6.64] ;  /* 0x00000006060c7981 */ /* 0x000ea8000c1e1d00 */
[----:B------:R0:W3:Y:S04]  /*0140*/  LDG.E.128 R16, desc[UR6][R2.64+0x10] ;  /* 0x0000100602107981 */ /* 0x0000e8000c1e1d00 */
[----:B------:R1:W4:Y:S01]  /*0150*/  LDG.E.128 R8, desc[UR6][R6.64+0x10] ;  /* 0x0000100606087981 */ /* 0x000322000c1e1d00 */
[----:B------:R-:W-:Y:S01]  /*0160*/  UMOV UR4, URZ ;  /* 0x000000ff00047c82 */ /* 0x000fe20008000000 */
[----:B0-----:R-:W-:-:S02]  /*0170*/  HFMA2 R2, -RZ, RZ, 0, 0 ;  /* 0x00000000ff027431 */ /* 0x001fc400000001ff */
[----:B--2---:R-:W-:-:S04]  /*0180*/  IMAD.WIDE.U32 R4, R25, R12, RZ ;  /* 0x0000000c19047225 */ /* 0x004fc800078e00ff */
[----:B------:R-:W-:-:S04]  /*0190*/  IMAD.WIDE.U32 R22, R26, R12, RZ ;  /* 0x0000000c1a167225 */ /* 0x000fc800078e00ff */
[----:B------:R-:W-:-:S04]  /*01a0*/  IMAD.WIDE.U32 R30, R27, R12, RZ ;  /* 0x0000000c1b1e7225 */ /* 0x000fc800078e00ff */
[----:B------:R-:W-:-:S04]  /*01b0*/  IMAD.WIDE.U32 R4, P1, R24, R13, R4 ;  /* 0x0000000d18047225 */ /* 0x000fc80007820004 */
[----:B---3--:R-:W-:Y:S01]  /*01c0*/  IMAD.WIDE.U32 R28, R16, R12, RZ ;  /* 0x0000000c101c7225 */ /* 0x008fe200078e00ff */
[----:B------:R-:W-:-:S03]  /*01d0*/  MOV R3, R4 ;  /* 0x0000000400037202 */ /* 0x000fc60000000f00 */
[----:B------:R-:W-:-:S04]  /*01e0*/  IMAD.WIDE.U32 R34, P0, R25, R13, R22 ;  /* 0x0000000d19227225 */ /* 0x000fc80007800016 */
[----:B------:R-:W-:-:S04]  /*01f0*/  IMAD.WIDE.U32.X R36, P4, R26, R13, R30, P1 ;  /* 0x0000000d1a247225 */ /* 0x000fc8000088041e */
[----:B-1----:R-:W-:-:S04]  /*0200*/  IMAD.WIDE.U32 R6, R18, R12, RZ ;  /* 0x0000000c12067225 */ /* 0x002fc800078e00ff */
[----:B------:R-:W-:-:S04]  /*0210*/  IMAD.WIDE.U32 R32, R17, R12, RZ ;  /* 0x0000000c11207225 */ /* 0x000fc800078e00ff */
[----:B------:R-:W-:-:S04]  /*0220*/  IMAD.WIDE.U32.X R22, P3, R27, R13, R28, P0 ;  /* 0x0000000d1b167225 */ /* 0x000fc8000006041c */
[----:B------:R-:W-:-:S04]  /*0230*/  IMAD.HI.U32 RZ, P2, R24, R12, R2 ;  /* 0x0000000c18ff7227 */ /* 0x000fc80007840002 */
[----:B------:R-:W-:-:S04]  /*0240*/  IMAD.WIDE.U32 R28, P1, R24, R14, R34 ;  /* 0x0000000e181c7225 */ /* 0x000fc80007820022 */
[----:B------:R-:W-:Y:S01]  /*0250*/  IMAD.WIDE.U32 R30, R19, R12, RZ ;  /* 0x0000000c131e7225 */ /* 0x000fe200078e00ff */
[----:B------:R-:W-:-:S03]  /*0260*/  IADD3.X RZ, P2, PT, R5, R28, RZ, P2, !PT ;  /* 0x0000001c05ff7210 */ /* 0x000fc6000175e4ff */
[----:B------:R-:W-:-:S04]  /*0270*/  IMAD.WIDE.U32 R2, P0, R25, R14, R36 ;  /* 0x0000000e19027225 */ /* 0x000fc80007800024 */
[----:B------:R-:W-:-:S04]  /*0280*/  IMAD.WIDE.U32.X R6, P3, R17, R13, R6, P3 ;  /* 0x0000000d11067225 */ /* 0x000fc80001860406 */
[----:B------:R-:W-:-:S04]  /*0290*/  IMAD.WIDE.U32.X R32, P4, R16, R13, R32, P4 ;  /* 0x0000000d10207225 */ /* 0x000fc80002080420 */
[----:B------:R-:W-:-:S04]  /*02a0*/  IMAD.WIDE.U32.X R4, R19, R13, RZ, P3 ;  /* 0x0000000d13047225 */ /* 0x000fc800018e04ff */
[----:B------:R-:W-:-:S04]  /*02b0*/  IMAD.WIDE.U32.X R30, P4, R18, R13, R30, P4 ;  /* 0x0000000d121e7225 */ /* 0x000fc8000208041e */
[----:B------:R-:W-:Y:S01]  /*02c0*/  IMAD.WIDE.U32 R2, P3, R24, R15, R2 ;  /* 0x0000000f18027225 */ /* 0x000fe20007860002 */
[----:B------:R-:W-:-:S03]  /*02d0*/  IADD3.X R5, PT, PT, RZ, R5, RZ, P4, !PT ;  /* 0x00000005ff057210 */ /* 0x000fc600027fe4ff */
[----:B------:R-:W-:Y:S01]  /*02e0*/  IMAD.WIDE.U32.X R32, P0, R27, R14, R32, P0 ;  /* 0x0000000e1b207225 */ /* 0x000fe20000000420 */
[----:B------:R-:W-:-:S03]  /*02f0*/  IADD3.X RZ, P6, PT, R29, R2, RZ, P2, !PT ;  /* 0x000000021dff7210 */ /* 0x000fc600017de4ff */
[----:B------:R-:W-:-:S04]  /*0300*/  IMAD.WIDE.U32.X R22, P1, R26, R14, R22, P1 ;  /* 0x0000000e1a167225 */ /* 0x000fc80000820416 */
[----:B------:R-:W-:-:S04]  /*0310*/  IMAD.WIDE.U32.X R28, P0, R17, R14, R30, P0 ;  /* 0x0000000e111c7225 */ /* 0x000fc8000000041e */
[----:B------:R-:W-:-:S04]  /*0320*/  IMAD.WIDE.U32.X R6, P1, R16, R14, R6, P1 ;  /* 0x0000000e10067225 */ /* 0x000fc80000820406 */
[----:B------:R-:W-:-:S04]  /*0330*/  IMAD.WIDE.U32 R22, P2, R25, R15, R22 ;  /* 0x0000000f19167225 */ /* 0x000fc80007840016 */
[----:B------:R-:W-:-:S04]  /*0340*/  IMAD.WIDE.U32.X R30, R19, R14, RZ, P0 ;  /* 0x0000000e131e7225 */ /* 0x000fc800000e04ff */
[----:B------:R-:W-:-:S04]  /*0350*/  IMAD.WIDE.U32.X R32, P0, R26, R15, R32, P3 ;  /* 0x0000000f1a207225 */ /* 0x000fc80001800420 */
[----:B------:R-:W-:-:S04]  /*0360*/  IMAD.WIDE.U32.X R4, P1, R18, R14, R4, P1 ;  /* 0x0000000e12047225 */ /* 0x000fc80000820404 */
[----:B------:R-:W-:Y:S01]  /*0370*/  IMAD.WIDE.U32.X R6, P3, R27, R15, R6, P2 ;  /* 0x0000000f1b067225 */ /* 0x000fe20001060406 */
[----:B------:R-:W-:-:S03]  /*0380*/  IADD3.X R31, PT, PT, RZ, R31, RZ, P1, !PT ;  /* 0x0000001fff1f7210 */ /* 0x000fc60000ffe4ff */
[----:B------:R-:W-:-:S04]  /*0390*/  IMAD.WIDE.U32.X R28, P2, R16, R15, R28, P0 ;  /* 0x0000000f101c7225 */ /* 0x000fc8000004041c */
[----:B----4-:R-:W-:-:S04]  /*03a0*/  IMAD.WIDE.U32 R32, P4, R25, R8, R32 ;  /* 0x0000000819207225 */ /* 0x010fc80007880020 */
[----:B------:R-:W-:-:S04]  /*03b0*/  IMAD.WIDE.U32 R22, P1, R24, R8, R22 ;  /* 0x0000000818167225 */ /* 0x000fc80007820016 */
[----:B------:R-:W-:Y:S01]  /*03c0*/  IMAD.WIDE.U32.X R28, P4, R27, R8, R28, P4 ;  /* 0x000000081b1c7225 */ /* 0x000fe2000208041c */
[----:B------:R-:W-:-:S03]  /*03d0*/  IADD3.X RZ, P6, PT, R3, R22, RZ, P6, !PT ;  /* 0x0000001603ff7210 */ /* 0x000fc600037de4ff */
[----:B------:R-:W-:-:S04]  /*03e0*/  IMAD.WIDE.U32.X R6, P1, R26, R8, R6, P1 ;  /* 0x000000081a067225 */ /* 0x000fc80000820406 */
[----:B------:R-:W-:-:S04]  /*03f0*/  IMAD.WIDE.U32 R32, P0, R24, R9, R32 ;  /* 0x0000000918207225 */ /* 0x000fc80007800020 */
[----:B------:R-:W-:Y:S01]  /*0400*/  IMAD.WIDE.U32.X R4, P3, R17, R15, R4, P3 ;  /* 0x0000000f11047225 */ /* 0x000fe20001860404 */
[----:B------:R-:W-:-:S03]  /*0410*/  IADD3.X RZ, P6, PT, R23, R32, RZ, P6, !PT ;  /* 0x0000002017ff7210 */ /* 0x000fc600037de4ff */
[----:B------:R-:W-:-:S04]  /*0420*/  IMAD.WIDE.U32.X R30, P2, R18, R15, R30, P2 ;  /* 0x0000000f121e7225 */ /* 0x000fc8000104041e */
[----:B------:R-:W-:-:S04]  /*0430*/  IMAD.WIDE.U32.X R28, P0, R26, R9, R28, P0 ;  /* 0x000000091a1c7225 */ /* 0x000fc8000000041c */
[----:B------:R-:W-:-:S04]  /*0440*/  IMAD.WIDE.U32.X R2, R19, R15, RZ, P3 ;  /* 0x0000000f13027225 */ /* 0x000fc800018e04ff */
[----:B------:R-:W-:Y:S01]  /*0450*/  IMAD.WIDE.U32 R6, P5, R25, R9, R6 ;  /* 0x0000000919067225 */ /* 0x000fe200078a0006 */
[----:B------:R-:W-:-:S03]  /*0460*/  IADD3.X R3, PT, PT, RZ, R3, RZ, P2, !PT ;  /* 0x00000003ff037210 */ /* 0x000fc600017fe4ff */
[----:B------:R-:W-:-:S04]  /*0470*/  IMAD.WIDE.U32.X R4, P1, R16, R8, R4, P1 ;  /* 0x0000000810047225 */ /* 0x000fc80000820404 */
[----:B------:R-:W-:-:S04]  /*0480*/  IMAD.WIDE.U32 R28, P3, R25, R10, R28 ;  /* 0x0000000a191c7225 */ /* 0x000fc8000786001c */
[----:B------:R-:W-:-:S04]  /*0490*/  IMAD.WIDE.U32.X R30, P4, R17, R8, R30, P4 ;  /* 0x00000008111e7225 */ /* 0x000fc8000208041e */
[----:B------:R-:W-:-:S04]  /*04a0*/  IMAD.WIDE.U32 R6, P2, R24, R10, R6 ;  /* 0x0000000a18067225 */ /* 0x000fc80007840006 */
[----:B------:R-:W-:Y:S01]  /*04b0*/  IMAD.WIDE.U32.X R22, P5, R27, R9, R4, P5 ;  /* 0x000000091b167225 */ /* 0x000fe200028a0404 */
[----:B------:R-:W-:-:S03]  /*04c0*/  IADD3.X RZ, P6, PT, R33, R6, RZ, P6, !PT ;  /* 0x0000000621ff7210 */ /* 0x000fc600037de4ff */
        /* <DEDUP_REMOVED lines=11> */
[----:B------:R-:W-:Y:S01]  /*0580*/  IMAD.WIDE.U32.X R24, P0, R18, R9, R4, P0 ;  /* 0x0000000912187225 */ /* 0x000fe20000000404 */
[----:B------:R-:W-:-:S03]  /*0590*/  MOV R28, R2 ;  /* 0x00000002001c7202 */ /* 0x000fc60000000f00 */
[----:B------:R-:W-:-:S04]  /*05a0*/  IMAD.WIDE.U32.X R4, P4, R26, R11, R30, P4 ;  /* 0x0000000b1a047225 */ /* 0x000fc8000208041e */
[-C--:B------:R-:W-:Y:S01]  /*05b0*/  IMAD.WIDE.U32.X R30, P2, R16, R10.reuse, R6, P2 ;  /* 0x0000000a101e7225 */ /* 0x080fe20001040406 */
[----:B------:R-:W-:Y:S02]  /*05c0*/  IADD3.X R6, P6, PT, R22, R29, RZ, P6, !PT ;  /* 0x0000001d16067210 */ /* 0x000fe400037de4ff */
[----:B------:R-:W-:Y:S01]  /*05d0*/  IADD3.X R29, PT, PT, RZ, R3, RZ, P0, !PT ;  /* 0x00000003ff1d7210 */ /* 0x000fe200007fe4ff */
[----:B------:R-:W-:Y:S01]  /*05e0*/  IMAD.WIDE.U32.X R24, P3, R17, R10, R24, P3 ;  /* 0x0000000a11187225 */ /* 0x000fe20001860418 */
[----:B------:R-:W-:-:S03]  /*05f0*/  IADD3.X R7, P6, PT, R23, R4, RZ, P6, !PT ;  /* 0x0000000417077210 */ /* 0x000fc600037de4ff */
[----:B------:R-:W-:-:S04]  /*0600*/  IMAD.WIDE.U32.X R28, P2, R18, R10, R28, P2 ;  /* 0x0000000a121c7225 */ /* 0x000fc8000104041c */
[----:B------:R-:W-:-:S04]  /*0610*/  IMAD.WIDE.U32.X R22, P1, R27, R11, R30, P1 ;  /* 0x0000000b1b167225 */ /* 0x000fc8000082041e */
[----:B------:R-:W-:Y:S01]  /*0620*/  IMAD.WIDE.U32.X R2, R19, R10, RZ, P3 ;  /* 0x0000000a13027225 */ /* 0x000fe200018e04ff */
[----:B------:R-:W-:-:S03]  /*0630*/  IADD3.X R5, P6, PT, R22, R5, RZ, P6, !PT ;  /* 0x0000000516057210 */ /* 0x000fc600037de4ff */
[----:B------:R-:W-:Y:S01]  /*0640*/  IMAD.WIDE.U32.X R26, P0, R16, R11, R24, P4 ;  /* 0x0000000b101a7225 */ /* 0x000fe20002000418 */
[----:B------:R-:W-:-:S03]  /*0650*/  IADD3.X R3, PT, PT, RZ, R3, RZ, P2, !PT ;  /* 0x00000003ff037210 */ /* 0x000fc600017fe4ff */
[----:B------:R-:W-:Y:S01]  /*0660*/  IMAD.WIDE.U32.X R24, P1, R17, R11, R28, P1 ;  /* 0x0000000b11187225 */ /* 0x000fe2000082041c */
[----:B------:R-:W-:-:S03]  /*0670*/  IADD3.X R0, P6, PT, R23, R26, RZ, P6, !PT ;  /* 0x0000001a17007210 */ /* 0x000fc600037de4ff */
[----:B------:R-:W-:Y:S02]  /*0680*/  HFMA2 R26, -RZ, RZ, 0, 0 ;  /* 0x00000000ff1a7431 */ /* 0x000fe400000001ff */
[----:B------:R-:W-:Y:S01]  /*0690*/  IMAD.WIDE.U32 R28, R7, R12, RZ ;  /* 0x0000000c071c7225 */ /* 0x000fe200078e00ff */
[----:B------:R-:W-:-:S03]  /*06a0*/  IADD3.X R4, P6, PT, R24, R27, RZ, P6, !PT ;  /* 0x0000001b18047210 */ /* 0x000fc600037de4ff */
[----:B------:R-:W-:-:S04]  /*06b0*/  IMAD.WIDE.U32.X R2, P0, R18, R11, R2, P0 ;  /* 0x0000000b12027225 */ /* 0x000fc80000000402 */
[----:B------:R-:W-:Y:S01]  /*06c0*/  IMAD.WIDE.U32.X R16, R19, R11, RZ, P1 ;  /* 0x0000000b13107225 */ /* 0x000fe200008e04ff */
[----:B------:R-:W-:-:S03]  /*06d0*/  IADD3.X R33, P6, PT, R25, R2, RZ, P6, !PT ;  /* 0x0000000219217210 */ /* 0x000fc600037de4ff */
[----:B------:R-:W-:Y:S01]  /*06e0*/  IMAD.WIDE.U32 R18, P3, R13, R6, R28 ;  /* 0x000000060d127225 */ /* 0x000fe2000786001c */
[----:B------:R-:W-:-:S03]  /*06f0*/  IADD3.X R3, P6, PT, R16, R3, RZ, P6, !PT ;  /* 0x0000000310037210 */ /* 0x000fc600037de4ff */
[----:B------:R-:W-:Y:S01]  /*0700*/  IMAD.WIDE.U32 R22, R5, R12, RZ ;  /* 0x0000000c05167225 */ /* 0x000fe200078e00ff */
[----:B------:R-:W-:Y:S02]  /*0710*/  MOV R27, R18 ;  /* 0x00000012001b7202 */ /* 0x000fe40000000f00 */
[----:B------:R-:W-:Y:S01]  /*0720*/  IADD3.X R2, PT, PT, RZ, RZ, R17, P6, P0 ;  /* 0x000000ffff027210 */ /* 0x000fe200037e0411 */
[----:B------:R-:W-:-:S04]  /*0730*/  IMAD.WIDE.U32 R24, R0, R12, RZ ;  /* 0x0000000c00187225 */ /* 0x000fc800078e00ff */
[----:B------:R-:W-:-:S04]  /*0740*/  IMAD.WIDE.U32 R22, P4, R13, R7, R22 ;  /* 0x000000070d167225 */ /* 0x000fc80007880016 */
[----:B------:R-:W-:-:S04]  /*0750*/  IMAD.HI.U32 RZ, P5, R6, R12, R26 ;  /* 0x0000000c06ff7227 */ /* 0x000fc800078a001a */
[----:B------:R-:W-:-:S04]  /*0760*/  IMAD.WIDE.U32 R26, R4, R12, RZ ;  /* 0x0000000c041a7225 */ /* 0x000fc800078e00ff */
[----:B------:R-:W-:-:S04]  /*0770*/  IMAD.WIDE.U32 R30, R3, R12, RZ ;  /* 0x0000000c031e7225 */ /* 0x000fc800078e00ff */
[----:B------:R-:W-:-:S04]  /*0780*/  IMAD.WIDE.U32 R22, P1, R14, R6, R22 ;  /* 0x000000060e167225 */ /* 0x000fc80007820016 */
[----:B------:R-:W-:Y:S01]  /*0790*/  IMAD.WIDE.U32 R28, R33, R12, RZ ;  /* 0x0000000c211c7225 */ /* 0x000fe200078e00ff */
[----:B------:R-:W-:-:S03]  /*07a0*/  IADD3.X RZ, P5, PT, R19, R22, RZ, P5, !PT ;  /* 0x0000001613ff7210 */ /* 0x000fc60002fbe4ff */
[----:B------:R-:W-:-:S04]  /*07b0*/  IMAD.WIDE.U32.X R26, P4, R13, R0, R26, P4 ;  /* 0x000000000d1a7225 */ /* 0x000fc8000208041a */
[----:B------:R-:W-:-:S04]  /*07c0*/  IMAD.WIDE.U32.X R24, P3, R13, R5, R24, P3 ;  /* 0x000000050d187225 */ /* 0x000fc80001860418 */
[----:B------:R-:W-:-:S04]  /*07d0*/  IMAD.WIDE.U32 R16, R2, R12, RZ ;  /* 0x0000000c02107225 */ /* 0x000fc800078e00ff */
[----:B------:R-:W-:-:S04]  /*07e0*/  IMAD.WIDE.U32.X R30, P4, R13, R33, R30, P4 ;  /* 0x000000210d1e7225 */ /* 0x000fc8000208041e */
[----:B------:R-:W-:-:S04]  /*07f0*/  IMAD.WIDE.U32.X R18, P0, R13, R4, R28, P3 ;  /* 0x000000040d127225 */ /* 0x000fc8000180041c */
[----:B------:R-:W-:-:S04]  /*0800*/  IMAD.WIDE.U32.X R26, P1, R14, R5, R26, P1 ;  /* 0x000000050e1a7225 */ /* 0x000fc8000082041a */
[----:B------:R-:W-:-:S04]  /*0810*/  IMAD.WIDE.U32 R24, P2, R14, R7, R24 ;  /* 0x000000070e187225 */ /* 0x000fc80007840018 */
[----:B------:R-:W-:-:S04]  /*0820*/  IMAD.WIDE.U32.X R16, P0, R13, R3, R16, P0 ;  /* 0x000000030d107225 */ /* 0x000fc80000000410 */
[----:B------:R-:W-:-:S04]  /*0830*/  IMAD.WIDE.U32.X R28, R13, R2, RZ, P4 ;  /* 0x000000020d1c7225 */ /* 0x000fc800020e04ff */
[----:B------:R-:W-:Y:S01]  /*0840*/  IMAD.WIDE.U32.X R30, P1, R14, R4, R30, P1 ;  /* 0x000000040e1e7225 */ /* 0x000fe2000082041e */
[----:B------:R-:W-:-:S03]  /*0850*/  IADD3.X R29, PT, PT, RZ, R29, RZ, P0, !PT ;  /* 0x0000001dff1d7210 */ /* 0x000fc600007fe4ff */
[----:B------:R-:W-:-:S04]  /*0860*/  IMAD.WIDE.U32.X R18, P2, R14, R0, R18, P2 ;  /* 0x000000000e127225 */ /* 0x000fc80001040412 */
[----:B------:R-:W-:-:S04]  /*0870*/  IMAD.WIDE.U32 R26, P4, R15, R7, R26 ;  /* 0x000000070f1a7225 */ /* 0x000fc8000788001a */
[----:B------:R-:W-:-:S04]  /*0880*/  IMAD.WIDE.U32 R24, P3, R15, R6, R24 ;  /* 0x000000060f187225 */ /* 0x000fc80007860018 */
[----:B------:R-:W-:Y:S01]  /*0890*/  IMAD.WIDE.U32.X R16, P2, R14, R33, R16, P2 ;  /* 0x000000210e107225 */ /* 0x000fe20001040410 */
[----:B------:R-:W-:-:S03]  /*08a0*/  IADD3.X RZ, P5, PT, R23, R24, RZ, P5, !PT ;  /* 0x0000001817ff7210 */ /* 0x000fc60002fbe4ff */
[----:B------:R-:W-:-:S04]  /*08b0*/  IMAD.WIDE.U32.X R30, P4, R15, R0, R30, P4 ;  /* 0x000000000f1e7225 */ /* 0x000fc8000208041e */
[----:B------:R-:W-:-:S04]  /*08c0*/  IMAD.WIDE.U32.X R18, P3, R15, R5, R18, P3 ;  /* 0x000000050f127225 */ /* 0x000fc80001860412 */
[----:B------:R-:W-:-:S04]  /*08d0*/  IMAD.WIDE.U32 R26, P6, R8, R6, R26 ;  /* 0x00000006081a7225 */ /* 0x000fc800078c001a */
[----:B------:R-:W-:Y:S01]  /*08e0*/  IMAD.WIDE.U32.X R28, P1, R14, R3, R28, P1 ;  /* 0x000000030e1c7225 */ /* 0x000fe2000082041c */
[----:B------:R-:W-:-:S03]  /*08f0*/  IADD3.X RZ, P5, PT, R25, R26, RZ, P5, !PT ;  /* 0x0000001a19ff7210 */ /* 0x000fc60002fbe4ff */
[----:B------:R-:W-:-:S04]  /*0900*/  IMAD.WIDE.U32.X R22, R14, R2, RZ, P2 ;  /* 0x000000020e167225 */ /* 0x000fc800010e04ff */
[----:B------:R-:W-:Y:S01]  /*0910*/  IMAD.WIDE.U32.X R16, P3, R15, R4, R16, P3 ;  /* 0x000000040f107225 */ /* 0x000fe20001860410 */
[----:B------:R-:W-:-:S03]  /*0920*/  IADD3.X R23, PT, PT, RZ, R23, RZ, P1, !PT ;  /* 0x00000017ff177210 */ /* 0x000fc60000ffe4ff */
[----:B------:R-:W-:-:S04]  /*0930*/  IMAD.WIDE.U32.X R30, P6, R8, R5, R30, P6 ;  /* 0x00000005081e7225 */ /* 0x000fc800030c041e */
[----:B------:R-:W-:-:S04]  /*0940*/  IMAD.WIDE.U32 R18, P0, R8, R7, R18 ;  /* 0x0000000708127225 */ /* 0x000fc80007800012 */
[----:B------:R-:W-:-:S04]  /*0950*/  IMAD.WIDE.U32.X R28, P4, R15, R33, R28, P4 ;  /* 0x000000210f1c7225 */ /* 0x000fc8000208041c */
[----:B------:R-:W-:-:S04]  /*0960*/  IMAD.WIDE.U32.X R16, P0, R8, R0, R16, P0 ;  /* 0x0000000008107225 */ /* 0x000fc80000000410 */
[----:B------:R-:W-:-:S04]  /*0970*/  IMAD.WIDE.U32 R30, P1, R9, R7, R30 ;  /* 0x00000007091e7225 */ /* 0x000fc8000782001e */
[----:B------:R-:W-:-:S04]  /*0980*/  IMAD.WIDE.U32 R18, P2, R9, R6, R18 ;  /* 0x0000000609127225 */ /* 0x000fc80007840012 */
[----:B------:R-:W-:Y:S01]  /*0990*/  IMAD.WIDE.U32.X R24, R15, R2, RZ, P4 ;  /* 0x000000020f187225 */ /* 0x000fe200020e04ff */
[----:B------:R-:W-:-:S03]  /*09a0*/  IADD3.X RZ, P5, PT, R27, R18, RZ, P5, !PT ;  /* 0x000000121bff7210 */ /* 0x000fc60002fbe4ff */
[----:B------:R-:W-:-:S04]  /*09b0*/  IMAD.WIDE.U32.X R22, P3, R15, R3, R22, P3 ;  /* 0x000000030f167225 */ /* 0x000fc80001860416 */
[----:B------:R-:W-:Y:S01]  /*09c0*/  IMAD.WIDE.U32.X R28, P6, R8, R4, R28, P6 ;  /* 0x00000004081c7225 */ /* 0x000fe200030c041c */
[----:B------:R-:W-:-:S03]  /*09d0*/  IADD3.X R25, PT, PT, RZ, R25, RZ, P3, !PT ;  /* 0x00000019ff197210 */ /* 0x000fc60001ffe4ff */
[----:B------:R-:W-:-:S04]  /*09e0*/  IMAD.WIDE.U32.X R16, P2, R9, R5, R16, P2 ;  /* 0x0000000509107225 */ /* 0x000fc80001040410 */
[----:B------:R-:W-:-:S04]  /*09f0*/  IMAD.WIDE.U32 R30, P4, R10, R6, R30 ;  /* 0x000000060a1e7225 */ /* 0x000fc8000788001e */
[----:B------:R-:W-:Y:S01]  /*0a00*/  IMAD.WIDE.U32.X R22, P0, R8, R33, R22, P0 ;  /* 0x0000002108167225 */ /* 0x000fe20000000416 */
[----:B------:R-:W-:-:S03]  /*0a10*/  IADD3.X RZ, P5, PT, R19, R30, RZ, P5, !PT ;  /* 0x0000001e13ff7210 */ /* 0x000fc60002fbe4ff */
[----:B------:R-:W-:-:S04]  /*0a20*/  IMAD.WIDE.U32.X R28, P1, R9, R0, R28, P1 ;  /* 0x00000000091c7225 */ /* 0x000fc8000082041c */
[----:B------:R-:W-:-:S04]  /*0a30*/  IMAD.WIDE.U32 R16, P3, R10, R7, R16 ;  /* 0x000000070a107225 */ /* 0x000fc80007860010 */
[----:B------:R-:W-:-:S04]  /*0a40*/  IMAD.WIDE.U32.X R18, R8, R2, RZ, P0 ;  /* 0x0000000208127225 */ /* 0x000fc800000e04ff */
        /* <DEDUP_REMOVED lines=9> */
[----:B------:R-:W-:Y:S01]  /*0ae0*/  IMAD.WIDE.U32.X R6, R9, R2, RZ, P1 ;  /* 0x0000000209067225 */ /* 0x000fe200008e04ff */
[----:B------:R-:W-:-:S03]  /*0af0*/  IADD3.X R21, P5, PT, R28, R17, RZ, P5, !PT ;  /* 0x000000111c157210 */ /* 0x000fc60002fbe4ff */
[----:B------:R-:W-:Y:S01]  /*0b00*/  IMAD.WIDE.U32.X R18, P2, R9, R3, R18, P2 ;  /* 0x0000000309127225 */ /* 0x000fe20001040412 */
[----:B------:R-:W-:-:S03]  /*0b10*/  MOV R16, R6 ;  /* 0x0000000600107202 */ /* 0x000fc60000000f00 */
[----:B------:R-:W-:Y:S01]  /*0b20*/  IMAD.WIDE.U32.X R24, P4, R10, R4, R24, P4 ;  /* 0x000000040a187225 */ /* 0x000fe20002080418 */
[----:B------:R-:W-:-:S03]  /*0b30*/  IADD3.X R17, PT, PT, RZ, R7, RZ, P2, !PT ;  /* 0x00000007ff117210 */ /* 0x000fc600017fe4ff */
[----:B------:R-:W-:-:S04]  /*0b40*/  IMAD.WIDE.U32.X R22, P0, R11, R5, R22, P0 ;  /* 0x000000050b167225 */ /* 0x000fc80000000416 */
[----:B------:R-:W-:Y:S01]  /*0b50*/  IMAD.WIDE.U32.X R18, P6, R10, R33, R18, P6 ;  /* 0x000000210a127225 */ /* 0x000fe200030c0412 */
[----:B------:R-:W-:-:S03]  /*0b60*/  IADD3.X R7, P5, PT, R29, R22, RZ, P5, !PT ;  /* 0x000000161d077210 */ /* 0x000fc60002fbe4ff */
[----:B------:R-:W-:-:S04]  /*0b70*/  IMAD.WIDE.U32.X R26, P3, R11, R0, R24, P3 ;  /* 0x000000000b1a7225 */ /* 0x000fc80001860418 */
[----:B------:R-:W-:Y:S01]  /*0b80*/  IMAD.WIDE.U32.X R24, R10, R2, RZ, P6 ;  /* 0x000000020a187225 */ /* 0x000fe200030e04ff */
[----:B------:R-:W-:-:S03]  /*0b90*/  IADD3.X R0, P5, PT, R26, R23, RZ, P5, !PT ;  /* 0x000000171a007210 */ /* 0x000fc60002fbe4ff */
[----:B------:R-:W-:-:S04]  /*0ba0*/  IMAD.WIDE.U32.X R16, P4, R10, R3, R16, P4 ;  /* 0x000000030a107225 */ /* 0x000fc80002080410 */
[----:B------:R-:W-:Y:S01]  /*0bb0*/  IMAD.WIDE.U32.X R18, P0, R11, R4, R18, P0 ;  /* 0x000000040b127225 */ /* 0x000fe20000000412 */
[----:B------:R-:W-:-:S03]  /*0bc0*/  IADD3.X R25, PT, PT, RZ, R25, RZ, P4, !PT ;  /* 0x00000019ff197210 */ /* 0x000fc600027fe4ff */
[----:B------:R-:W-:Y:S01]  /*0bd0*/  IMAD.WIDE.U32.X R16, P3, R11, R33, R16, P3 ;  /* 0x000000210b107225 */ /* 0x000fe20001860410 */
[----:B------:R-:W-:-:S03]  /*0be0*/  IADD3.X R5, P5, PT, R27, R18, RZ, P5, !PT ;  /* 0x000000121b057210 */ /* 0x000fc60002fbe4ff */
[----:B------:R-:W-:Y:S01]  /*0bf0*/  IMAD.WIDE.U32.X R24, P0, R11, R3, R24, P0 ;  /* 0x000000030b187225 */ /* 0x000fe20000000418 */
[----:B------:R-:W-:-:S03]  /*0c00*/  IADD3.X R6, P5, PT, R16, R19, RZ, P5, !PT ;  /* 0x0000001310067210 */ /* 0x000fc60002fbe4ff */
[----:B------:R-:W-:Y:S01]  /*0c10*/  IMAD.WIDE.U32 R22, R0, R12, RZ ;  /* 0x0000000c00167225 */ /* 0x000fe200078e00ff */
[----:B------:R-:W-:-:S03]  /*0c20*/  IADD3.X R4, P5, PT, R17, R24, RZ, P5, !PT ;  /* 0x0000001811047210 */ /* 0x000fc60002fbe4ff */
[----:B------:R-:W-:-:S04]  /*0c30*/  IMAD.WIDE.U32.X R18, R11, R2, RZ, P3 ;  /* 0x000000020b127225 */ /* 0x000fc800018e04ff */
[----:B------:R-:W-:Y:S01]  /*0c40*/  IMAD.WIDE.U32 R26, R7, R12, RZ ;  /* 0x0000000c071a7225 */ /* 0x000fe200078e00ff */
[----:B------:R-:W-:-:S03]  /*0c50*/  IADD3.X R3, P2, PT, R18, R25, RZ, P5, !PT ;  /* 0x0000001912037210 */ /* 0x000fc60002f5e4ff */
[----:B------:R-:W-:-:S04]  /*0c60*/  IMAD.WIDE.U32 R28, P5, R13, R7, R22 ;  /* 0x000000070d1c7225 */ /* 0x000fc800078a0016 */
[----:B------:R-:W-:Y:S01]  /*0c70*/  HFMA2 R22, -RZ, RZ, 0, 0 ;  /* 0x00000000ff167431 */ /* 0x000fe200000001ff */
[----:B------:R-:W-:Y:S01]  /*0c80*/  IADD3.X R2, PT, PT, RZ, RZ, R19, P2, P0 ;  /* 0x000000ffff027210 */ /* 0x000fe200017e0413 */
[----:B------:R-:W-:-:S04]  /*0c90*/  IMAD.WIDE.U32 R16, P1, R13, R21, R26 ;  /* 0x000000150d107225 */ /* 0x000fc8000782001a */
[----:B------:R-:W-:Y:S01]  /*0ca0*/  IMAD.WIDE.U32 R26, R5, R12, RZ ;  /* 0x0000000c051a7225 */ /* 0x000fe200078e00ff */
[----:B------:R-:W-:-:S03]  /*0cb0*/  MOV R23, R16 ;  /* 0x0000001000177202 */ /* 0x000fc60000000f00 */
[----:B------:R-:W-:-:S04]  /*0cc0*/  IMAD.WIDE.U32 R28, P2, R14, R21, R28 ;  /* 0x000000150e1c7225 */ /* 0x000fc8000784001c */
[----:B------:R-:W-:-:S04]  /*0cd0*/  IMAD.HI.U32 RZ, P4, R21, R12, R22 ;  /* 0x0000000c15ff7227 */ /* 0x000fc80007880016 */
[----:B------:R-:W-:Y:S01]  /*0ce0*/  IMAD.WIDE.U32 R22, R6, R12, RZ ;  /* 0x0000000c06167225 */ /* 0x000fe200078e00ff */
[----:B------:R-:W-:-:S03]  /*0cf0*/  IADD3.X RZ, P0, PT, R17, R28, RZ, P4, !PT ;  /* 0x0000001c11ff7210 */ /* 0x000fc6000271e4ff */
[----:B------:R-:W-:-:S04]  /*0d00*/  IMAD.WIDE.U32 R18, R4, R12, RZ ;  /* 0x0000000c04127225 */ /* 0x000fc800078e00ff */
[----:B------:R-:W-:-:S04]  /*0d10*/  IMAD.WIDE.U32 R30, R3, R12, RZ ;  /* 0x0000000c031e7225 */ /* 0x000fc800078e00ff */
[----:B------:R-:W-:-:S04]  /*0d20*/  IMAD.WIDE.U32.X R26, P1, R13, R0, R26, P1 ;  /* 0x000000000d1a7225 */ /* 0x000fc8000082041a */
[----:B------:R-:W-:-:S04]  /*0d30*/  IMAD.WIDE.U32.X R22, P5, R13, R5, R22, P5 ;  /* 0x000000050d167225 */ /* 0x000fc800028a0416 */
[----:B------:R-:W-:-:S04]  /*0d40*/  IMAD.WIDE.U32 R24, R2, R12, RZ ;  /* 0x0000000c02187225 */ /* 0x000fc800078e00ff */
[----:B------:R-:W-:-:S04]  /*0d50*/  IMAD.WIDE.U32.X R16, P1, R13, R6, R18, P1 ;  /* 0x000000060d107225 */ /* 0x000fc80000820412 */
[----:B------:R-:W-:-:S04]  /*0d60*/  IMAD.WIDE.U32.X R30, P5, R13, R4, R30, P5 ;  /* 0x000000040d1e7225 */ /* 0x000fc800028a041e */
[----:B------:R-:W-:-:S04]  /*0d70*/  IMAD.WIDE.U32 R26, P3, R14, R7, R26 ;  /* 0x000000070e1a7225 */ /* 0x000fc8000786001a */
[----:B------:R-:W-:-:S04]  /*0d80*/  IMAD.WIDE.U32.X R22, P2, R14, R0, R22, P2 ;  /* 0x000000000e167225 */ /* 0x000fc80001040416 */
[----:B------:R-:W-:-:S04]  /*0d90*/  IMAD.WIDE.U32.X R24, P1, R13, R3, R24, P1 ;  /* 0x000000030d187225 */ /* 0x000fc80000820418 */
[----:B------:R-:W-:-:S04]  /*0da0*/  IMAD.WIDE.U32.X R18, R13, R2, RZ, P5 ;  /* 0x000000020d127225 */ /* 0x000fc800028e04ff */
[----:B------:R-:W-:Y:S01]  /*0db0*/  IMAD.WIDE.U32.X R16, P3, R14, R5, R16, P3 ;  /* 0x000000050e107225 */ /* 0x000fe20001860410 */
[----:B------:R-:W-:-:S03]  /*0dc0*/  IADD3.X R19, PT, PT, RZ, R19, RZ, P1, !PT ;  /* 0x00000013ff137210 */ /* 0x000fc60000ffe4ff */
[----:B------:R-:W-:-:S04]  /*0dd0*/  IMAD.WIDE.U32.X R30, P2, R14, R6, R30, P2 ;  /* 0x000000060e1e7225 */ /* 0x000fc8000104041e */
[----:B------:R-:W-:-:S04]  /*0de0*/  IMAD.WIDE.U32 R26, P4, R15, R21, R26 ;  /* 0x000000150f1a7225 */ /* 0x000fc8000788001a */
[----:B------:R-:W-:Y:S01]  /*0df0*/  IMAD.WIDE.U32 R22, P5, R15, R7, R22 ;  /* 0x000000070f167225 */ /* 0x000fe200078a0016 */
[----:B------:R-:W-:-:S03]  /*0e00*/  IADD3.X RZ, P0, PT, R29, R26, RZ, P0, !PT ;  /* 0x0000001a1dff7210 */ /* 0x000fc6000071e4ff */
[----:B------:R-:W-:-:S04]  /*0e10*/  IMAD.WIDE.U32.X R24, P3, R14, R4, R24, P3 ;  /* 0x000000040e187225 */ /* 0x000fc80001860418 */
[----:B------:R-:W-:-:S04]  /*0e20*/  IMAD.WIDE.U32.X R16, P4, R15, R0, R16, P4 ;  /* 0x000000000f107225 */ /* 0x000fc80002080410 */
        /* <DEDUP_REMOVED lines=8> */
[----:B------:R-:W-:-:S04]  /*0eb0*/  IMAD.WIDE.U32.X R30, P6, R8, R0, R30, P6 ;  /* 0x00000000081e7225 */ /* 0x000fc800030c041e */
[----:B------:R-:W-:-:S04]  /*0ec0*/  IMAD.WIDE.U32.X R24, P1, R8, R5, R24, P1 ;  /* 0x0000000508187225 */ /* 0x000fc80000820418 */
[----:B------:R-:W-:-:S04]  /*0ed0*/  IMAD.WIDE.U32.X R18, P5, R15, R4, R18, P5 ;  /* 0x000000040f127225 */ /* 0x000fc800028a0412 */
[----:B------:R-:W-:-:S04]  /*0ee0*/  IMAD.WIDE.U32 R16, P3, R9, R21, R16 ;  /* 0x0000001509107225 */ /* 0x000fc80007860010 */
[----:B------:R-:W-:Y:S01]  /*0ef0*/  IMAD.WIDE.U32 R30, P2, R9, R7, R30 ;  /* 0x00000007091e7225 */ /* 0x000fe2000784001e */
[----:B------:R-:W-:-:S03]  /*0f00*/  IADD3.X RZ, P0, PT, R23, R16, RZ, P0, !PT ;  /* 0x0000001017ff7210 */ /* 0x000fc6000071e4ff */
        /* <DEDUP_REMOVED lines=8> */
[----:B------:R-:W-:-:S04]  /*0f90*/  IMAD.WIDE.U32 R24, P4, R10, R7, R24 ;  /* 0x000000070a187225 */ /* 0x000fc80007880018 */
[----:B------:R-:W-:-:S04]  /*0fa0*/  IMAD.WIDE.U32.X R18, P2, R9, R5, R18, P2 ;  /* 0x0000000509127225 */ /* 0x000fc80001040412 */
[----:B------:R-:W-:-:S04]  /*0fb0*/  IMAD.WIDE.U32.X R16, R8, R2, RZ, P1 ;  /* 0x0000000208107225 */ /* 0x000fc800008e04ff */
[----:B------:R-:W-:-:S04]  /*0fc0*/  IMAD.WIDE.U32.X R26, P6, R8, R3, R26, P6 ;  /* 0x00000003081a7225 */ /* 0x000fc800030c041a */
[----:B------:R-:W-:Y:S01]  /*0fd0*/  IMAD.WIDE.U32.X R28, P3, R9, R6, R28, P3 ;  /* 0x00000006091c7225 */ /* 0x000fe2000186041c */
[----:B------:R-:W-:-:S03]  /*0fe0*/  IADD3.X R17, PT, PT, RZ, R17, RZ, P6, !PT ;  /* 0x00000011ff117210 */ /* 0x000fc600037fe4ff */
[----:B------:R-:W-:-:S04]  /*0ff0*/  IMAD.WIDE.U32 R24, P1, R11, R21, R24 ;  /* 0x000000150b187225 */ /* 0x000fc80007820018 */
[----:B------:R-:W-:Y:S01]  /*1000*/  IMAD.WIDE.U32.X R18, P5, R10, R0, R18, P5 ;  /* 0x000000000a127225 */ /* 0x000fe200028a0412 */
[----:B------:R-:W-:-:S03]  /*1010*/  IADD3.X RZ, P0, PT, R31, R24, RZ, P0, !PT ;  /* 0x000000181fff7210 */ /* 0x000fc6000071e4ff */
[----:B------:R-:W-:-:S04]  /*1020*/  IMAD.WIDE.U32.X R26, P2, R9, R4, R26, P2 ;  /* 0x00000004091a7225 */ /* 0x000fc8000104041a */
[----:B------:R-:W-:-:S04]  /*1030*/  IMAD.WIDE.U32.X R28, P6, R10, R5, R28, P4 ;  /* 0x000000050a1c7225 */ /* 0x000fc800020c041c */
[----:B------:R-:W-:-:S04]  /*1040*/  IMAD.WIDE.U32 R18, P4, R11, R7, R18 ;  /* 0x000000070b127225 */ /* 0x000fc80007880012 */
[----:B------:R-:W-:-:S04]  /*1050*/  IMAD.WIDE.U32.X R22, R9, R2, RZ, P2 ;  /* 0x0000000209167225 */ /* 0x000fc800010e04ff */
[----:B------:R-:W-:Y:S01]  /*1060*/  IMAD.WIDE.U32.X R30, P3, R9, R3, R16, P3 ;  /* 0x00000003091e7225 */ /* 0x000fe20001860410 */
[----:B------:R-:W-:-:S03]  /*1070*/  IADD3.X R17, P0, PT, R18, R25, RZ, P0, !PT ;  /* 0x0000001912117210 */ /* 0x000fc6000071e4ff */
        /* <DEDUP_REMOVED lines=15> */
[----:B------:R-:W-:Y:S01]  /*1170*/  IMAD.WIDE.U32.X R24, R11, R2, RZ, P4 ;  /* 0x000000020b187225 */ /* 0x000fe200020e04ff */
[----:B------:R-:W-:-:S04]  /*1180*/  IADD3.X R2, P0, PT, R23, R26, RZ, P0, !PT ;  /* 0x0000001a17027210 */ /* 0x000fc8000071e4ff */
[----:B------:R-:W-:-:S04]  /*1190*/  IADD3.X R3, P0, PT, R24, R27, RZ, P0, !PT ;  /* 0x0000001b18037210 */ /* 0x000fc8000071e4ff */
[----:B------:R-:W-:-:S09]  /*11a0*/  IADD3.X R5, PT, PT, RZ, RZ, R25, P0, P1 ;  /* 0x000000ffff057210 */ /* 0x000fd200007e2419 */
.L_x_0:
[-C--:B------:R-:W-:Y:S01]  /*11b0*/  IMAD.WIDE.U32 R22, R0, R12.reuse, RZ ;  /* 0x0000000c00167225 */ /* 0x080fe200078e00ff */
[----:B------:R-:W-:Y:S01]  /*11c0*/  MOV R24, RZ ;  /* 0x000000ff00187202 */ /* 0x000fe20000000f00 */
[----:B------:R-:W-:Y:S02]  /*11d0*/  UIADD3 UR4, UPT, UPT, UR4, 0x4, URZ ;  /* 0x0000000404047890 */ /* 0x000fe4000fffe0ff */
[----:B------:R-:W-:Y:S02]  /*11e0*/  IMAD.WIDE.U32 R28, R7, R12, RZ ;  /* 0x0000000c071c7225 */ /* 0x000fe400078e00ff */
[----:B------:R-:W-:Y:S02]  /*11f0*/  UISETP.NE.AND UP0, UPT, UR4, 0x1f0, UPT ;  /* 0x000001f00400788c */ /* 0x000fe4000bf05270 */
[----:B------:R-:W-:-:S04]  /*1200*/  IMAD.WIDE.U32 R22, P1, R13, R17, R22 ;  /* 0x000000110d167225 */ /* 0x000fc80007820016 */
[----:B------:R-:W-:Y:S01]  /*1210*/  IMAD.WIDE.U32 R28, P0, R13, R0, R28 ;  /* 0x000000000d1c7225 */ /* 0x000fe2000780001c */
[----:B------:R-:W-:-:S03]  /*1220*/  MOV R25, R22 ;  /* 0x0000001600197202 */ /* 0x000fc60000000f00 */
[----:B------:R-:W-:-:S04]  /*1230*/  IMAD.WIDE.U32 R26, R19, R12, RZ ;  /* 0x0000000c131a7225 */ /* 0x000fc800078e00ff */
[----:B------:R-:W-:-:S04]  /*1240*/  IMAD.WIDE.U32 R30, R4, R12, RZ ;  /* 0x0000000c041e7225 */ /* 0x000fc800078e00ff */
[----:B------:R-:W-:-:S04]  /*1250*/  IMAD.HI.U32 RZ, P4, R17, R12, R24 ;  /* 0x0000000c11ff7227 */ /* 0x000fc80007880018 */
[----:B------:R-:W-:-:S04]  /*1260*/  IMAD.WIDE.U32 R34, R2, R12, RZ ;  /* 0x0000000c02227225 */ /* 0x000fc800078e00ff */
[----:B------:R-:W-:-:S04]  /*1270*/  IMAD.WIDE.U32 R28, P2, R14, R17, R28 ;  /* 0x000000110e1c7225 */ /* 0x000fc8000784001c */
[----:B------:R-:W-:-:S04]  /*1280*/  IMAD.WIDE.U32 R32, R3, R12, RZ ;  /* 0x0000000c03207225 */ /* 0x000fc800078e00ff */
[----:B------:R-:W-:Y:S01]  /*1290*/  IMAD.WIDE.U32.X R26, P5, R13, R4, R26, P0 ;  /* 0x000000040d1a7225 */ /* 0x000fe200000a041a */
[----:B------:R-:W-:-:S03]  /*12a0*/  IADD3.X RZ, P0, PT, R23, R28, RZ, P4, !PT ;  /* 0x0000001c17ff7210 */ /* 0x000fc6000271e4ff */
        /* <DEDUP_REMOVED lines=10> */
[----:B------:R-:W-:-:S04]  /*1350*/  IMAD.WIDE.U32 R26, P5, R15, R0, R26 ;  /* 0x000000000f1a7225 */ /* 0x000fc800078a001a */
[----:B------:R-:W-:-:S04]  /*1360*/  IMAD.WIDE.U32.X R32, P2, R14, R19, R32, P2 ;  /* 0x000000130e207225 */ /* 0x000fc80001040420 */
[----:B------:R-:W-:-:S04]  /*1370*/  IMAD.WIDE.U32 R30, P4, R15, R17, R30 ;  /* 0x000000110f1e7225 */ /* 0x000fc8000788001e */
[----:B------:R-:W-:Y:S01]  /*1380*/  IMAD.WIDE.U32.X R24, P3, R14, R2, R24, P3 ;  /* 0x000000020e187225 */ /* 0x000fe20001860418 */
[----:B------:R-:W-:-:S03]  /*1390*/  IADD3.X RZ, P0, PT, R29, R30, RZ, P0, !PT ;  /* 0x0000001e1dff7210 */ /* 0x000fc6000071e4ff */
[----:B------:R-:W-:-:S04]  /*13a0*/  IMAD.WIDE.U32.X R22, P4, R15, R7, R22, P4 ;  /* 0x000000070f167225 */ /* 0x000fc80002080416 */
[----:B------:R-:W-:-:S04]  /*13b0*/  IMAD.WIDE.U32 R26, P6, R8, R17, R26 ;  /* 0x00000011081a7225 */ /* 0x000fc800078c001a */
[----:B------:R-:W-:Y:S01]  /*13c0*/  IMAD.WIDE.U32.X R32, P5, R15, R4, R32, P5 ;  /* 0x000000040f207225 */ /* 0x000fe200028a0420 */
[----:B------:R-:W-:-:S03]  /*13d0*/  IADD3.X RZ, P0, PT, R31, R26, RZ, P0, !PT ;  /* 0x0000001a1fff7210 */ /* 0x000fc6000071e4ff */
[----:B------:R-:W-:-:S04]  /*13e0*/  IMAD.WIDE.U32.X R28, R14, R5, RZ, P3 ;  /* 0x000000050e1c7225 */ /* 0x000fc800018e04ff */
[----:B------:R-:W-:-:S04]  /*13f0*/  IMAD.WIDE.U32.X R34, P2, R14, R3, R34, P2 ;  /* 0x000000030e227225 */ /* 0x000fc80001040422 */
[----:B------:R-:W-:Y:S01]  /*1400*/  IMAD.WIDE.U32.X R24, P4, R15, R19, R24, P4 ;  /* 0x000000130f187225 */ /* 0x000fe20002080418 */
[----:B------:R-:W-:-:S03]  /*1410*/  IADD3.X R29, PT, PT, RZ, R29, RZ, P2, !PT ;  /* 0x0000001dff1d7210 */ /* 0x000fc600017fe4ff */
[----:B------:R-:W-:-:S04]  /*1420*/  IMAD.WIDE.U32 R22, P1, R8, R0, R22 ;  /* 0x0000000008167225 */ /* 0x000fc80007820016 */
        /* <DEDUP_REMOVED lines=28> */
[----:B------:R-:W-:-:S04]  /*15f0*/  IMAD.WIDE.U32.X R22, P3, R9, R3, R22, P3 ;  /* 0x0000000309167225 */ /* 0x000fc80001860416 */
[----:B------:R-:W-:Y:S01]  /*1600*/  IMAD.WIDE.U32.X R32, P5, R10, R19, R32, P5 ;  /* 0x000000130a207225 */ /* 0x000fe200028a0420 */
[----:B------:R-:W-:-:S03]  /*1610*/  IADD3.X R17, PT, PT, RZ, R17, RZ, P3, !PT ;  /* 0x00000011ff117210 */ /* 0x000fc60001ffe4ff */
[----:B------:R-:W-:-:S04]  /*1620*/  IMAD.WIDE.U32.X R28, P1, R11, R7, R28, P1 ;  /* 0x000000070b1c7225 */ /* 0x000fc8000082041c */
[----:B------:R-:W-:Y:S01]  /*1630*/  IMAD.WIDE.U32.X R22, P6, R10, R2, R22, P6 ;  /* 0x000000020a167225 */ /* 0x000fe200030c0416 */
[----:B------:R-:W-:Y:S02]  /*1640*/  IADD3.X R6, P0, PT, R35, R28, RZ, P0, !PT ;  /* 0x0000001c23067210 */ /* 0x000fe4000071e4ff */
[----:B------:R-:W-:Y:S01]  /*1650*/  MOV R28, RZ ;  /* 0x000000ff001c7202 */ /* 0x000fe20000000f00 */
[----:B------:R-:W-:-:S04]  /*1660*/  IMAD.WIDE.U32.X R32, P4, R11, R4, R32, P4 ;  /* 0x000000040b207225 */ /* 0x000fc80002080420 */
[----:B------:R-:W-:Y:S01]  /*1670*/  IMAD.WIDE.U32.X R24, R10, R5, RZ, P6 ;  /* 0x000000050a187225 */ /* 0x000fe200030e04ff */
[----:B------:R-:W-:-:S03]  /*1680*/  IADD3.X R7, P2, PT, R32, R29, RZ, P0, !PT ;  /* 0x0000001d20077210 */ /* 0x000fc6000075e4ff */
[----:B------:R-:W-:-:S04]  /*1690*/  IMAD.WIDE.U32.X R16, P5, R10, R3, R16, P5 ;  /* 0x000000030a107225 */ /* 0x000fc800028a0410 */
[----:B------:R-:W-:Y:S01]  /*16a0*/  IMAD.WIDE.U32.X R22, P0, R11, R19, R22, P1 ;  /* 0x000000130b167225 */ /* 0x000fe20000800416 */
[----:B------:R-:W-:-:S03]  /*16b0*/  IADD3.X R25, PT, PT, RZ, R25, RZ, P5, !PT ;  /* 0x00000019ff197210 */ /* 0x000fc60002ffe4ff */
[----:B------:R-:W-:Y:S01]  /*16c0*/  IMAD.WIDE.U32 R18, R6, R12, RZ ;  /* 0x0000000c06127225 */ /* 0x000fe200078e00ff */
[----:B------:R-:W-:-:S03]  /*16d0*/  IADD3.X R4, P2, PT, R33, R22, RZ, P2, !PT ;  /* 0x0000001621047210 */ /* 0x000fc6000175e4ff */
[----:B------:R-:W-:-:S04]  /*16e0*/  IMAD.WIDE.U32.X R16, P4, R11, R2, R16, P4 ;  /* 0x000000020b107225 */ /* 0x000fc80002080410 */
[----:B------:R-:W-:Y:S01]  /*16f0*/  IMAD.WIDE.U32 R18, P3, R13, R0, R18 ;  /* 0x000000000d127225 */ /* 0x000fe20007860012 */
[----:B------:R-:W-:-:S03]  /*1700*/  IADD3.X R16, P2, PT, R16, R23, RZ, P2, !PT ;  /* 0x0000001710107210 */ /* 0x000fc6000175e4ff */
[----:B------:R-:W-:Y:S01]  /*1710*/  IMAD.WIDE.U32.X R2, P0, R11, R3, R24, P0 ;  /* 0x000000030b027225 */ /* 0x000fe20000000418 */
[----:B------:R-:W-:-:S03]  /*1720*/  MOV R29, R18 ;  /* 0x00000012001d7202 */ /* 0x000fc60000000f00 */
[----:B------:R-:W-:-:S04]  /*1730*/  IMAD.WIDE.U32 R24, R7, R12, RZ ;  /* 0x0000000c07187225 */ /* 0x000fc800078e00ff */
[----:B------:R-:W-:Y:S01]  /*1740*/  IMAD.WIDE.U32.X R22, R11, R5, RZ, P4 ;  /* 0x000000050b167225 */ /* 0x000fe200020e04ff */
[----:B------:R-:W-:-:S03]  /*1750*/  IADD3.X R5, P2, PT, R17, R2, RZ, P2, !PT ;  /* 0x0000000211057210 */ /* 0x000fc6000175e4ff */
[----:B------:R-:W-:Y:S01]  /*1760*/  IMAD.HI.U32 RZ, P5, R0, R12, R28 ;  /* 0x0000000c00ff7227 */ /* 0x000fe200078a001c */
[----:B------:R-:W-:-:S03]  /*1770*/  IADD3.X R3, P2, PT, R22, R3, RZ, P2, !PT ;  /* 0x0000000316037210 */ /* 0x000fc6000175e4ff */
[----:B------:R-:W-:Y:S01]  /*1780*/  IMAD.WIDE.U32 R24, P4, R13, R6, R24 ;  /* 0x000000060d187225 */ /* 0x000fe20007880018 */
[----:B------:R-:W-:-:S03]  /*1790*/  IADD3.X R2, PT, PT, RZ, RZ, R23, P2, P0 ;  /* 0x000000ffff027210 */ /* 0x000fc600017e0417 */
[----:B------:R-:W-:-:S04]  /*17a0*/  IMAD.WIDE.U32 R28, R16, R12, RZ ;  /* 0x0000000c101c7225 */ /* 0x000fc800078e00ff */
        /* <DEDUP_REMOVED lines=72> */
[----:B------:R-:W-:Y:S01]  /*1c30*/  IMAD.WIDE.U32 R28, R7, R12, RZ ;  /* 0x0000000c071c7225 */ /* 0x000fe200078e00ff */
[----:B------:R-:W-:-:S03]  /*1c40*/  IADD3.X R5, P5, PT, R16, R19, RZ, P5, !PT ;  /* 0x0000001310057210 */ /* 0x000fc60002fbe4ff */
[----:B------:R-:W-:-:S04]  /*1c50*/  IMAD.WIDE.U32.X R26, P0, R11, R3, R22, P0 ;  /* 0x000000030b1a7225 */ /* 0x000fc80000000416 */
[----:B------:R-:W-:Y:S01]  /*1c60*/  IMAD.WIDE.U32.X R22, R11, R2, RZ, P3 ;  /* 0x000000020b167225 */ /* 0x000fe200018e04ff */
[----:B------:R-:W-:Y:S02]  /*1c70*/  IADD3.X R4, P5, PT, R17, R26, RZ, P5, !PT ;  /* 0x0000001a11047210 */ /* 0x000fe40002fbe4ff */
[----:B------:R-:W-:Y:S01]  /*1c80*/  MOV R26, RZ ;  /* 0x000000ff001a7202 */ /* 0x000fe20000000f00 */
[----:B------:R-:W-:Y:S01]  /*1c90*/  IMAD.WIDE.U32 R18, P3, R13, R21, R28 ;  /* 0x000000150d127225 */ /* 0x000fe2000786001c */
[----:B------:R-:W-:-:S03]  /*1ca0*/  IADD3.X R3, P1, PT, R22, R27, RZ, P5, !PT ;  /* 0x0000001b16037210 */ /* 0x000fc60002f3e4ff */
[----:B------:R-:W-:Y:S01]  /*1cb0*/  IMAD.WIDE.U32 R16, R0, R12, RZ ;  /* 0x0000000c00107225 */ /* 0x000fe200078e00ff */
[----:B------:R-:W-:Y:S02]  /*1cc0*/  MOV R27, R18 ;  /* 0x00000012001b7202 */ /* 0x000fe40000000f00 */
[----:B------:R-:W-:Y:S01]  /*1cd0*/  IADD3.X R2, PT, PT, RZ, RZ, R23, P1, P0 ;  /* 0x000000ffff027210 */ /* 0x000fe20000fe0417 */
[----:B------:R-:W-:-:S04]  /*1ce0*/  IMAD.WIDE.U32 R24, R6, R12, RZ ;  /* 0x0000000c06187225 */ /* 0x000fc800078e00ff */
[----:B------:R-:W-:-:S04]  /*1cf0*/  IMAD.HI.U32 RZ, P5, R21, R12, R26 ;  /* 0x0000000c15ff7227 */ /* 0x000fc800078a001a */
[----:B------:R-:W-:-:S04]  /*1d00*/  IMAD.WIDE.U32.X R26, P3, R13, R6, R16, P3 ;  /* 0x000000060d1a7225 */ /* 0x000fc80001860410 */
[----:B------:R-:W-:-:S04]  /*1d10*/  IMAD.WIDE.U32 R16, R5, R12, RZ ;  /* 0x0000000c05107225 */ /* 0x000fc800078e00ff */
[----:B------:R-:W-:-:S04]  /*1d20*/  IMAD.WIDE.U32 R24, P4, R13, R7, R24 ;  /* 0x000000070d187225 */ /* 0x000fc80007880018 */
[----:B------:R-:W-:-:S04]  /*1d30*/  IMAD.WIDE.U32 R22, R4, R12, RZ ;  /* 0x0000000c04167225 */ /* 0x000fc800078e00ff */
[----:B------:R-:W-:-:S04]  /*1d40*/  IMAD.WIDE.U32 R30, R3, R12, RZ ;  /* 0x0000000c031e7225 */ /* 0x000fc800078e00ff */
[----:B------:R-:W-:-:S04]  /*1d50*/  IMAD.WIDE.U32.X R16, P4, R13, R0, R16, P4 ;  /* 0x000000000d107225 */ /* 0x000fc80002080410 */
[----:B------:R-:W-:-:S04]  /*1d60*/  IMAD.WIDE.U32 R28, P1, R14, R21, R24 ;  /* 0x000000150e1c7225 */ /* 0x000fc80007820018 */
[----:B------:R-:W-:Y:S01]  /*1d70*/  IMAD.WIDE.U32 R24, R2, R12, RZ ;  /* 0x0000000c02187225 */ /* 0x000fe200078e00ff */
[----:B------:R-:W-:-:S03]  /*1d80*/  IADD3.X RZ, P5, PT, R19, R28, RZ, P5, !PT ;  /* 0x0000001c13ff7210 */ /* 0x000fc60002fbe4ff */
        /* <DEDUP_REMOVED lines=15> */
[----:B------:R-:W-:-:S04]  /*1e80*/  IMAD.WIDE.U32.X R18, P1, R14, R3, R18, P1 ;  /* 0x000000030e127225 */ /* 0x000fc80000820412 */
        /* <DEDUP_REMOVED lines=52> */
[----:B------:R-:W-:-:S04]  /*21d0*/  IMAD.WIDE.U32 R22, R0, R12, RZ ;  /* 0x0000000c00167225 */ /* 0x000fc800078e00ff */
[----:B------:R-:W-:-:S04]  /*21e0*/  IMAD.WIDE.U32.X R18, R11, R2, RZ, P3 ;  /* 0x000000020b127225 */ /* 0x000fc800018e04ff */
[----:B------:R-:W-:Y:S01]  /*21f0*/  IMAD.WIDE.U32 R16, P1, R13, R21, R26 ;  /* 0x000000150d107225 */ /* 0x000fe2000782001a */
[----:B------:R-:W-:-:S03]  /*2200*/  IADD3.X R3, P2, PT, R18, R25, RZ, P5, !PT ;  /* 0x0000001912037210 */ /* 0x000fc60002f5e4ff */
[----:B------:R-:W-:Y:S01]  /*2210*/  IMAD.WIDE.U32 R28, P5, R13, R7, R22 ;  /* 0x000000070d1c7225 */ /* 0x000fe200078a0016 */
[----:B------:R-:W-:Y:S02]  /*2220*/  MOV R22, RZ ;  /* 0x000000ff00167202 */ /* 0x000fe40000000f00 */
[----:B------:R-:W-:Y:S01]  /*2230*/  MOV R23, R16 ;  /* 0x0000001000177202 */ /* 0x000fe20000000f00 */
[----:B------:R-:W-:Y:S01]  /*2240*/  IMAD.WIDE.U32 R26, R5, R12, RZ ;  /* 0x0000000c051a7225 */ /* 0x000fe200078e00ff */
[----:B------:R-:W-:-:S03]  /*2250*/  IADD3.X R2, PT, PT, RZ, RZ, R19, P2, P0 ;  /* 0x000000ffff027210 */ /* 0x000fc600017e0413 */
[----:B------:R-:W-:-:S04]  /*2260*/  IMAD.HI.U32 RZ, P4, R21, R12, R22 ;  /* 0x0000000c15ff7227 */ /* 0x000fc80007880016 */
[----:B------:R-:W-:-:S04]  /*2270*/  IMAD.WIDE.U32 R22, R6, R12, RZ ;  /* 0x0000000c06167225 */ /* 0x000fc800078e00ff */
[----:B------:R-:W-:-:S04]  /*2280*/  IMAD.WIDE.U32 R28, P2, R14, R21, R28 ;  /* 0x000000150e1c7225 */ /* 0x000fc8000784001c */
[----:B------:R-:W-:Y:S01]  /*2290*/  IMAD.WIDE.U32 R18, R4, R12, RZ ;  /* 0x0000000c04127225 */ /* 0x000fe200078e00ff */
[----:B------:R-:W-:-:S03]  /*22a0*/  IADD3.X RZ, P0, PT, R17, R28, RZ, P4, !PT ;  /* 0x0000001c11ff7210 */ /* 0x000fc6000271e4ff */
        /* <DEDUP_REMOVED lines=73> */
[----:B------:R-:W-:Y:S01]  /*2740*/  IADD3.X R5, PT, PT, RZ, RZ, R25, P0, P1 ;  /* 0x000000ffff057210 */ /* 0x000fe200007e2419 */
[----:B------:R-:W-:Y:S08]  /*2750*/  BRA.U UP0, `(.L_x_0) ;  /* 0xffffffe900947547 */ /* 0x000ff0000b83ffff */
[----:B------:R-:W0:Y:S01]  /*2760*/  LDC.64 R24, c[0x0][0x390] ;  /* 0x0000e400ff187b82 */ /* 0x000e220000000a00 */
[----:B------:R-:W-:-:S04]  /*2770*/  IMAD.WIDE.U32 R22, R7, R12, RZ ;  /* 0x0000000c07167225 */ /* 0x000fc800078e00ff */
[----:B------:R-:W-:-:S04]  /*2780*/  IMAD.WIDE.U32 R26, R19, R12, RZ ;  /* 0x0000000c131a7225 */ /* 0x000fc800078e00ff */
[----:B0-----:R-:W-:-:S05]  /*2790*/  IMAD.WIDE R20, R20, 0x40, R24 ;  /* 0x0000004014147825 */ /* 0x001fca00078e0218 */
[----:B------:R-:W-:Y:S04]  /*27a0*/  STG.E desc[UR6][R20.64+0xc], R23 ;  /* 0x00000c1714007986 */ /* 0x000fe8000c101906 */
[----:B------:R-:W2:Y:S04]  /*27b0*/  LDG.E R16, desc[UR6][R20.64+0xc] ;  /* 0x00000c0614107981 */ /* 0x000ea8000c1e1900 */
[----:B------:R-:W-:Y:S04]  /*27c0*/  STG.E desc[UR6][R20.64+0x10], R26 ;  /* 0x0000101a14007986 */ /* 0x000fe8000c101906 */
[----:B------:R-:W3:Y:S04]  /*27d0*/  LDG.E R18, desc[UR6][R20.64+0x10] ;  /* 0x0000100614127981 */ /* 0x000ee8000c1e1900 */
[----:B------:R0:W-:Y:S04]  /*27e0*/  STG.E desc[UR6][R20.64+0x14], R27 ;  /* 0x0000141b14007986 */ /* 0x0001e8000c101906 */
[----:B------:R-:W4:Y:S01]  /*27f0*/  LDG.E R28, desc[UR6][R20.64+0x14] ;  /* 0x00001406141c7981 */ /* 0x000f22000c1e1900 */
[----:B------:R-:W-:-:S05]  /*2800*/  IMAD.WIDE.U32 R24, R3, R12, RZ ;  /* 0x0000000c03187225 */ /* 0x000fca00078e00ff */
[----:B------:R-:W-:Y:S04]  /*2810*/  STG.E desc[UR6][R20.64+0x18], R24 ;  /* 0x0000181814007986 */ /* 0x000fe8000c101906 */
[----:B------:R-:W5:Y:S01]  /*2820*/  LDG.E R6, desc[UR6][R20.64+0x18] ;  /* 0x0000180614067981 */ /* 0x000f62000c1e1900 */
[CC--:B------:R-:W-:Y:S02]  /*2830*/  IMAD R29, R13.reuse, R0.reuse, RZ ;  /* 0x000000000d1d7224 */ /* 0x0c0fe400078e02ff */
[----:B------:R-:W-:Y:S01]  /*2840*/  IMAD.HI.U32 R31, R13, R0, RZ ;  /* 0x000000000d1f7227 */ /* 0x000fe200078e00ff */
[----:B------:R-:W-:Y:S02]  /*2850*/  STG.E desc[UR6][R20.64+0x8], R22 ;  /* 0x0000081614007986 */ /* 0x000fe4000c101906 */
[----:B------:R-:W-:Y:S01]  /*2860*/  IADD3 R29, P0, PT, R29, R22, RZ ;  /* 0x000000161d1d7210 */ /* 0x000fe20007f1e0ff */
[CC--:B0-----:R-:W-:Y:S01]  /*2870*/  IMAD R27, R13.reuse, R4.reuse, RZ ;  /* 0x000000040d1b7224 */ /* 0x0c1fe200078e02ff */
[----:B------:R-:W-:Y:S04]  /*2880*/  STG.E desc[UR6][R20.64+0x1c], R25 ;  /* 0x00001c1914007986 */ /* 0x000fe8000c101906 */
[----:B------:R-:W5:Y:S04]  /*2890*/  LDG.E R23, desc[UR6][R20.64+0x1c] ;  /* 0x00001c0614177981 */ /* 0x000f68000c1e1900 */
[----:B------:R0:W-:Y:S04]  /*28a0*/  STG.E desc[UR6][R20.64+0x8], R29 ;  /* 0x0000081d14007986 */ /* 0x0001e8000c101906 */
[----:B------:R-:W5:Y:S01]  /*28b0*/  LDG.E R33, desc[UR6][R20.64+0x8] ;  /* 0x0000080614217981 */ /* 0x000f62000c1e1900 */
[----:B------:R-:W-:-:S04]  /*28c0*/  IMAD.HI.U32 R35, R13, R4, RZ ;  /* 0x000000040d237227 */ /* 0x000fc800078e00ff */
[----:B0-----:R-:W-:Y:S01]  /*28d0*/  IMAD R29, R13, R2, RZ ;  /* 0x000000020d1d7224 */ /* 0x001fe200078e02ff */
[----:B--2---:R-:W-:-:S05]  /*28e0*/  IADD3.X R31, P0, PT, R31, R16, RZ, P0, !PT ;  /* 0x000000101f1f7210 */ /* 0x004fca000071e4ff */
[----:B------:R-:W-:Y:S01]  /*28f0*/  STG.E desc[UR6][R20.64+0xc], R31 ;  /* 0x00000c1f14007986 */ /* 0x000fe2000c101906 */
[----:B---3--:R-:W-:-:S03]  /*2900*/  IADD3.X R27, P0, PT, R27, R18, RZ, P0, !PT ;  /* 0x000000121b1b7210 */ /* 0x008fc6000071e4ff */
[----:B------:R-:W2:Y:S04]  /*2910*/  LDG.E R32, desc[UR6][R20.64+0xc] ;  /* 0x00000c0614207981 */ /* 0x000ea8000c1e1900 */
[----:B------:R0:W-:Y:S04]  /*2920*/  STG.E desc[UR6][R20.64+0x10], R27 ;  /* 0x0000101b14007986 */ /* 0x0001e8000c101906 */
[----:B------:R-:W3:Y:S01]  /*2930*/  LDG.E R18, desc[UR6][R20.64+0x10] ;  /* 0x0000100614127981 */ /* 0x000ee2000c1e1900 */
[----:B----4-:R-:W-:-:S05]  /*2940*/  IADD3.X R35, P0, PT, R35, R28, RZ, P0, !PT ;  /* 0x0000001c23237210 */ /* 0x010fca000071e4ff */
[----:B------:R1:W-:Y:S04]  /*2950*/  STG.E desc[UR6][R20.64+0x14], R35 ;  /* 0x0000142314007986 */ /* 0x0003e8000c101906 */
[----:B------:R-:W4:Y:S01]  /*2960*/  LDG.E R16, desc[UR6][R20.64+0x14] ;  /* 0x0000140614107981 */ /* 0x000f22000c1e1900 */
[----:B-----5:R-:W-:-:S05]  /*2970*/  IADD3.X R29, P0, PT, R29, R6, RZ, P0, !PT ;  /* 0x000000061d1d7210 */ /* 0x020fca000071e4ff */
[----:B------:R5:W-:Y:S04]  /*2980*/  STG.E desc[UR6][R20.64+0x18], R29 ;  /* 0x0000181d14007986 */ /* 0x000be8000c101906 */
[----:B------:R-:W4:Y:S01]  /*2990*/  LDG.E R6, desc[UR6][R20.64+0x18] ;  /* 0x0000180614067981 */ /* 0x000f22000c1e1900 */
[----:B------:R-:W-:-:S04]  /*29a0*/  IMAD.HI.U32 R22, R13, R2, RZ ;  /* 0x000000020d167227 */ /* 0x000fc800078e00ff */
[----:B------:R-:W-:Y:S02]  /*29b0*/  IMAD R26, R14, R17, RZ ;  /* 0x000000110e1a7224 */ /* 0x000fe400078e02ff */
[----:B------:R-:W-:Y:S01]  /*29c0*/  IMAD.WIDE.U32 R24, R0, R12, RZ ;  /* 0x0000000c00187225 */ /* 0x000fe200078e00ff */
[----:B------:R-:W-:Y:S02]  /*29d0*/  IADD3.X R37, P0, PT, R22, R23, RZ, P0, !PT ;  /* 0x0000001716257210 */ /* 0x000fe4000071e4ff */
[----:B------:R-:W-:Y:S01]  /*29e0*/  IADD3 R33, P2, PT, R26, R33, RZ ;  /* 0x000000211a217210 */ /* 0x000fe20007f5e0ff */
[----:B0-----:R-:W-:-:S04]  /*29f0*/  IMAD.HI.U32 R27, R14, R17, RZ ;  /* 0x000000110e1b7227 */ /* 0x001fc800078e00ff */
[----:B------:R-:W-:-:S04]  /*2a00*/  IMAD.WIDE.U32 R22, R4, R12, RZ ;  /* 0x0000000c04167225 */ /* 0x000fc800078e00ff */
[----:B------:R-:W-:-:S04]  /*2a10*/  IMAD.WIDE.U32 R24, P1, R13, R17, R24 ;  /* 0x000000110d187225 */ /* 0x000fc80007820018 */
[-C--:B-1----:R-:W-:Y:S02]  /*2a20*/  IMAD R35, R14, R7.reuse, RZ ;  /* 0x000000070e237224 */ /* 0x082fe400078e02ff */
[----:B------:R-:W-:Y:S01]  /*2a30*/  IMAD.WIDE.U32 R30, R2, R12, RZ ;  /* 0x0000000c021e7225 */ /* 0x000fe200078e00ff */
[----:B------:R0:W-:Y:S03]  /*2a40*/  STG.E desc[UR6][R20.64+0x1c], R37 ;  /* 0x00001c2514007986 */ /* 0x0001e6000c101906 */
[----:B------:R-:W-:-:S04]  /*2a50*/  IMAD.WIDE.U32.X R22, P1, R13, R7, R22, P1 ;  /* 0x000000070d167225 */ /* 0x000fc80000820416 */
[----:B-----5:R-:W-:-:S04]  /*2a60*/  IMAD.WIDE.U32.X R28, R13, R5, RZ, P0 ;  /* 0x000000050d1c7225 */ /* 0x020fc800000e04ff */
[----:B------:R-:W-:Y:S01]  /*2a70*/  IMAD.WIDE.U32.X R30, P1, R13, R19, R30, P1 ;  /* 0x000000130d1e7225 */ /* 0x000fe2000082041e */
[----:B------:R-:W-:Y:S04]  /*2a80*/  STG.E desc[UR6][R20.64+0x20], R28 ;  /* 0x0000201c14007986 */ /* 0x000fe8000c101906 */
[----:B------:R1:W-:Y:S01]  /*2a90*/  STG.E desc[UR6][R20.64+0x24], R29 ;  /* 0x0000241d14007986 */ /* 0x0003e2000c101906 */
[----:B--2---:R-:W-:Y:S01]  /*2aa0*/  IADD3.X R32, P2, PT, R27, R32, RZ, P2, !PT ;  /* 0x000000201b207210 */ /* 0x004fe2000175e4ff */
[----:B------:R-:W-:-:S03]  /*2ab0*/  IMAD.WIDE.U32 R26, R5, R12, RZ ;  /* 0x0000000c051a7225 */ /* 0x000fc600078e00ff */
[----:B---3--:R-:W-:Y:S02]  /*2ac0*/  IADD3.X R34, P2, PT, R35, R18, RZ, P2, !PT ;  /* 0x0000001223227210 */ /* 0x008fe4000175e4ff */
[----:B------:R-:W2:Y:S01]  /*2ad0*/  LDG.E R18, desc[UR6][R20.64+0x1c] ;  /* 0x00001c0614127981 */ /* 0x000ea2000c1e1900 */
[----:B------:R-:W-:-:S03]  /*2ae0*/  IMAD.WIDE.U32.X R26, P1, R13, R3, R26, P1 ;  /* 0x000000030d1a7225 */ /* 0x000fc6000082041a */
[----:B------:R-:W3:Y:S01]  /*2af0*/  LDG.E R13, desc[UR6][R20.64+0x20] ;  /* 0x00002006140d7981 */ /* 0x000ee2000c1e1900 */
[----:B------:R-:W-:Y:S01]  /*2b00*/  IMAD.HI.U32 R35, R14, R7, RZ ;  /* 0x000000070e237227 */ /* 0x000fe200078e00ff */
[----:B0-----:R-:W-:-:S04]  /*2b10*/  IADD3.X R37, PT, PT, RZ, R29, RZ, P1, !PT ;  /* 0x0000001dff257210 */ /* 0x001fc80000ffe4ff */
[----:B----4-:R-:W-:Y:S01]  /*2b20*/  IADD3.X R36, P2, PT, R35, R16, RZ, P2, !PT ;  /* 0x0000001023247210 */ /* 0x010fe2000175e4ff */
[----:B------:R-:W-:Y:S04]  /*2b30*/  STG.E desc[UR6][R20.64+0x24], R37 ;  /* 0x0000242514007986 */ /* 0x000fe8000c101906 */
[----:B------:R-:W4:Y:S01]  /*2b40*/  LDG.E R35, desc[UR6][R20.64+0x24] ;  /* 0x0000240614237981 */ /* 0x000f22000c1e1900 */
[----:B-1----:R-:W-:-:S03]  /*2b50*/  IMAD R29, R14, R19, RZ ;  /* 0x000000130e1d7224 */ /* 0x002fc600078e02ff */
[----:B------:R0:W-:Y:S04]  /*2b60*/  STG.E desc[UR6][R20.64+0x10], R34 ;  /* 0x0000102214007986 */ /* 0x0001e8000c101906 */
[----:B------:R-:W5:Y:S01]  /*2b70*/  LDG.E R16, desc[UR6][R20.64+0x10] ;  /* 0x0000100614107981 */ /* 0x000f62000c1e1900 */
[----:B------:R-:W-:-:S03]  /*2b80*/  IADD3.X R29, P2, PT, R29, R6, RZ, P2, !PT ;  /* 0x000000061d1d7210 */ /* 0x000fc6000175e4ff */
[----:B------:R1:W-:Y:S04]  /*2b90*/  STG.E desc[UR6][R20.64+0x14], R36 ;  /* 0x0000142414007986 */ /* 0x0003e8000c101906 */
[----:B0-----:R-:W5:Y:S04]  /*2ba0*/  LDG.E R34, desc[UR6][R20.64+0x14] ;  /* 0x0000140614227981 */ /* 0x001f68000c1e1900 */
[----:B------:R2:W-:Y:S04]  /*2bb0*/  STG.E desc[UR6][R20.64+0x18], R29 ;  /* 0x0000181d14007986 */ /* 0x0005e8000c101906 */
[----:B------:R-:W5:Y:S01]  /*2bc0*/  LDG.E R6, desc[UR6][R20.64+0x18] ;  /* 0x0000180614067981 */ /* 0x000f62000c1e1900 */
[----:B------:R-:W-:-:S04]  /*2bd0*/  IMAD.HI.U32 R28, R14, R19, RZ ;  /* 0x000000130e1c7227 */ /* 0x000fc800078e00ff */
[----:B-1----:R-:W-:Y:S01]  /*2be0*/  IMAD.HI.U32 R36, R14, R3, RZ ;  /* 0x000000030e247227 */ /* 0x002fe200078e00ff */
[----:B--2---:R-:W-:-:S03]  /*2bf0*/  IADD3.X R29, P2, PT, R28, R18, RZ, P2, !PT ;  /* 0x000000121c1d7210 */ /* 0x004fc6000175e4ff */
[----:B------:R-:W-:Y:S02]  /*2c00*/  IMAD R18, R14, R3, RZ ;  /* 0x000000030e127224 */ /* 0x000fe400078e02ff */
[----:B------:R5:W-:Y:S03]  /*2c10*/  STG.E desc[UR6][R20.64+0x1c], R29 ;  /* 0x00001c1d14007986 */ /* 0x000be6000c101906 */
[----:B---3--:R-:W-:Y:S02]  /*2c20*/  IADD3.X R13, P0, PT, R18, R13, RZ, P2, !PT ;  /* 0x0000000d120d7210 */ /* 0x008fe4000171e4ff */
[----:B------:R-:W2:Y:S04]  /*2c30*/  LDG.E R18, desc[UR6][R20.64+0x1c] ;  /* 0x00001c0614127981 */ /* 0x000ea8000c1e1900 */
[----:B------:R0:W-:Y:S04]  /*2c40*/  STG.E desc[UR6][R20.64+0x20], R13 ;  /* 0x0000200d14007986 */ /* 0x0001e8000c101906 */
[----:B------:R-:W3:Y:S01]  /*2c50*/  LDG.E R28, desc[UR6][R20.64+0x20] ;  /* 0x00002006141c7981 */ /* 0x000ee2000c1e1900 */
[----:B----4-:R-:W-:Y:S01]  /*2c60*/  IADD3.X R37, P0, PT, R36, R35, RZ, P0, !PT ;  /* 0x0000002324257210 */ /* 0x010fe2000071e4ff */
[----:B------:R-:W-:-:S04]  /*2c70*/  IMAD R36, R15, R0, RZ ;  /* 0x000000000f247224 */ /* 0x000fc800078e02ff */
[----:B------:R1:W-:Y:S04]  /*2c80*/  STG.E desc[UR6][R20.64+0x24], R37 ;  /* 0x0000242514007986 */ /* 0x0003e8000c101906 */
[----:B------:R-:W4:Y:S01]  /*2c90*/  LDG.E R35, desc[UR6][R20.64+0x24] ;  /* 0x0000240614237981 */ /* 0x000f22000c1e1900 */
[----:B-----5:R-:W-:Y:S01]  /*2ca0*/  IADD3 R29, P1, PT, R36, R16, RZ ;  /* 0x00000010241d7210 */ /* 0x020fe20007f3e0ff */
[----:B------:R-:W-:-:S04]  /*2cb0*/  IMAD.HI.U32 R16, R15, R0, RZ ;  /* 0x000000000f107227 */ /* 0x000fc800078e00ff */
[----:B------:R-:W-:Y:S01]  /*2cc0*/  STG.E desc[UR6][R20.64+0x10], R29 ;  /* 0x0000101d14007986 */ /* 0x000fe2000c101906 */
[----:B------:R-:W-:Y:S01]  /*2cd0*/  IADD3.X R34, P1, PT, R16, R34, RZ, P1, !PT ;  /* 0x0000002210227210 */ /* 0x000fe20000f3e4ff */
[----:B0-----:R-:W-:Y:S02]  /*2ce0*/  IMAD R13, R15, R4, RZ ;  /* 0x000000040f0d7224 */ /* 0x001fe400078e02ff */
[----:B------:R-:W5:Y:S03]  /*2cf0*/  LDG.E R16, desc[UR6][R20.64+0x10] ;  /* 0x0000100614107981 */ /* 0x000f66000c1e1900 */
[----:B------:R-:W-:Y:S01]  /*2d00*/  IADD3.X R36, P1, PT, R13, R6, RZ, P1, !PT ;  /* 0x000000060d247210 */ /* 0x000fe20000f3e4ff */
[----:B------:R0:W-:Y:S04]  /*2d10*/  STG.E desc[UR6][R20.64+0x14], R34 ;  /* 0x0000142214007986 */ /* 0x0001e8000c101906 */
[----:B------:R-:W5:Y:S04]  /*2d20*/  LDG.E R13, desc[UR6][R20.64+0x14] ;  /* 0x00001406140d7981 */ /* 0x000f68000c1e1900 */
[----:B------:R3:W-:Y:S04]  /*2d30*/  STG.E desc[UR6][R20.64+0x18], R36 ;  /* 0x0000182414007986 */ /* 0x0007e8000c101906 */
[----:B------:R-:W5:Y:S01]  /*2d40*/  LDG.E R6, desc[UR6][R20.64+0x18] ;  /* 0x0000180614067981 */ /* 0x000f62000c1e1900 */
[----:B-1----:R-:W-:-:S04]  /*2d50*/  IMAD.HI.U32 R37, R15, R4, RZ ;  /* 0x000000040f257227 */ /* 0x002fc800078e00ff */
[----:B0-----:R-:W-:Y:S01]  /*2d60*/  IMAD R34, R8, R17, RZ ;  /* 0x0000001108227224 */ /* 0x001fe200078e02ff */
[----:B------:R-:W-:Y:S01]  /*2d70*/  STG.E desc[UR6][R20.64+0x8], R33 ;  /* 0x0000082114007986 */ /* 0x000fe2000c101906 */
[----:B--2---:R-:W-:Y:S01]  /*2d80*/  IADD3.X R37, P1, PT, R37, R18, RZ, P1, !PT ;  /* 0x0000001225257210 */ /* 0x004fe20000f3e4ff */
[----:B------:R-:W-:-:S05]  /*2d90*/  IMAD R18, R15, R2, RZ ;  /* 0x000000020f127224 */ /* 0x000fca00078e02ff */
[----:B---3--:R-:W-:Y:S01]  /*2da0*/  IADD3.X R18, P2, PT, R18, R28, RZ, P1, !PT ;  /* 0x0000001c12127210 */ /* 0x008fe20000f5e4ff */
[C---:B------:R-:W-:Y:S01]  /*2db0*/  IMAD.WIDE.U32 R22, P1, R14.reuse, R0, R22 ;  /* 0x000000000e167225 */ /* 0x040fe20007820016 */
[----:B------:R-:W-:Y:S03]  /*2dc0*/  STG.E desc[UR6][R20.64+0x1c], R37 ;  /* 0x00001c2514007986 */ /* 0x000fe6000c101906 */
[C---:B------:R-:W-:Y:S01]  /*2dd0*/  IMAD.WIDE.U32.X R30, P1, R14.reuse, R4, R30, P1 ;  /* 0x000000040e1e7225 */ /* 0x040fe2000082041e */
[----:B------:R0:W-:Y:S03]  /*2de0*/  STG.E desc[UR6][R20.64+0x20], R18 ;  /* 0x0000201214007986 */ /* 0x0001e6000c101906 */
[CC--:B------:R-:W-:Y:S01]  /*2df0*/  IMAD.HI.U32 R28, R15.reuse, R2.reuse, RZ ;  /* 0x000000020f1c7227 */ /* 0x0c0fe200078e00ff */
[----:B------:R-:W2:Y:S03]  /*2e00*/  LDG.E R36, desc[UR6][R20.64+0x20] ;  /* 0x0000200614247981 */ /* 0x000ea6000c1e1900 */
[----:B------:R-:W-:Y:S01]  /*2e10*/  IMAD.WIDE.U32.X R26, P1, R14, R2, R26, P1 ;  /* 0x000000020e1a7225 */ /* 0x000fe2000082041a */
[----:B----4-:R-:W-:Y:S01]  /*2e20*/  IADD3.X R35, P2, PT, R28, R35, RZ, P2, !PT ;  /* 0x000000231c237210 */ /* 0x010fe2000175e4ff */
[----:B0-----:R-:W3:Y:S02]  /*2e30*/  LDG.E R18, desc[UR6][R20.64+0x1c] ;  /* 0x00001c0614127981 */ /* 0x001ee4000c1e1900 */
[----:B------:R-:W-:-:S04]  /*2e40*/  IMAD.WIDE.U32 R22, P3, R15, R17, R22 ;  /* 0x000000110f167225 */ /* 0x000fc80007860016 */
[----:B------:R-:W-:Y:S01]  /*2e50*/  IMAD.WIDE.U32.X R28, R14, R5, RZ, P1 ;  /* 0x000000050e1c7225 */ /* 0x000fe200008e04ff */
[----:B------:R-:W-:Y:S03]  /*2e60*/  STG.E desc[UR6][R20.64+0x24], R35 ;  /* 0x0000242314007986 */ /* 0x000fe6000c101906 */
[C---:B------:R-:W-:Y:S01]  /*2e70*/  IMAD.WIDE.U32.X R30, P3, R15.reuse, R7, R30, P3 ;  /* 0x000000070f1e7225 */ /* 0x040fe2000186041e */
[----:B------:R-:W-:Y:S01]  /*2e80*/  IADD3.X R29, PT, PT, RZ, R29, RZ, P0, !PT ;  /* 0x0000001dff1d7210 */ /* 0x000fe200007fe4ff */
[----:B------:R-:W4:Y:S02]  /*2e90*/  LDG.E R37, desc[UR6][R20.64+0x24] ;  /* 0x0000240614257981 */ /* 0x000f24000c1e1900 */
[----:B------:R-:W-:Y:S01]  /*2ea0*/  IMAD.WIDE.U32.X R26, P3, R15, R19, R26, P3 ;  /* 0x000000130f1a7225 */ /* 0x000fe2000186041a */
[----:B-----5:R-:W-:-:S03]  /*2eb0*/  IADD3 R34, P0, PT, R34, R16, RZ ;  /* 0x0000001022227210 */ /* 0x020fc60007f1e0ff */
[----:B------:R-:W-:-:S04]  /*2ec0*/  IMAD.WIDE.U32.X R28, P3, R15, R3, R28, P3 ;  /* 0x000000030f1c7225 */ /* 0x000fc8000186041c */
[----:B------:R-:W-:-:S04]  /*2ed0*/  IMAD.WIDE.U32.X R14, R15, R5, RZ, P2 ;  /* 0x000000050f0e7225 */ /* 0x000fc800010e04ff */
[----:B------:R-:W-:Y:S01]  /*2ee0*/  IMAD.HI.U32 R16, R8, R17, RZ ;  /* 0x0000001108107227 */ /* 0x000fe200078e00ff */
[----:B------:R0:W-:Y:S04]  /*2ef0*/  STG.E desc[UR6][R20.64+0x28], R14 ;  /* 0x0000280e14007986 */ /* 0x0001e8000c101906 */
[----:B------:R1:W-:Y:S01]  /*2f00*/  STG.E desc[UR6][R20.64+0x2c], R15 ;  /* 0x00002c0f14007986 */ /* 0x0003e2000c101906 */
[----:B------:R-:W-:Y:S01]  /*2f10*/  IADD3.X R13, P0, PT, R16, R13, RZ, P0, !PT ;  /* 0x0000000d100d7210 */ /* 0x000fe2000071e4ff */
[----:B------:R-:W-:Y:S02]  /*2f20*/  IMAD R16, R8, R7, RZ ;  /* 0x0000000708107224 */ /* 0x000fe400078e02ff */
[----:B0-----:R-:W5:Y:S01]  /*2f30*/  LDG.E R14, desc[UR6][R20.64+0x28] ;  /* 0x00002806140e7981 */ /* 0x001f62000c1e1900 */
[----:B-1----:R-:W-:-:S02]  /*2f40*/  IADD3.X R15, PT, PT, RZ, R15, RZ, P3, !PT ;  /* 0x0000000fff0f7210 */ /* 0x002fc40001ffe4ff */
[----:B------:R-:W-:-:S03]  /*2f50*/  IADD3.X R33, P0, PT, R16, R6, RZ, P0, !PT ;  /* 0x0000000610217210 */ /* 0x000fc6000071e4ff */
[----:B------:R0:W-:Y:S04]  /*2f60*/  STG.E desc[UR6][R20.64+0x2c], R15 ;  /* 0x00002c0f14007986 */ /* 0x0001e8000c101906 */
[----:B------:R-:W5:Y:S01]  /*2f70*/  LDG.E R6, desc[UR6][R20.64+0x2c] ;  /* 0x00002c0614067981 */ /* 0x000f62000c1e1900 */
[----:B------:R-:W-:-:S04]  /*2f80*/  IMAD.HI.U32 R35, R8, R7, RZ ;  /* 0x0000000708237227 */ /* 0x000fc800078e00ff */
[CC--:B0-----:R-:W-:Y:S01]  /*2f90*/  IMAD R15, R8.reuse, R19.reuse, RZ ;  /* 0x00000013080f7224 */ /* 0x0c1fe200078e02ff */
[----:B------:R0:W-:Y:S01]  /*2fa0*/  STG.E desc[UR6][R20.64+0x18], R33 ;  /* 0x0000182114007986 */ /* 0x0001e2000c101906 */
[----:B------:R-:W-:-:S04]  /*2fb0*/  IMAD.HI.U32 R16, R8, R19, RZ ;  /* 0x0000001308107227 */ /* 0x000fc800078e00ff */
[----:B0-----:R-:W-:Y:S01]  /*2fc0*/  IMAD R33, R8, R3, RZ ;  /* 0x0000000308217224 */ /* 0x001fe200078e02ff */
[----:B---3--:R-:W-:-:S04]  /*2fd0*/  IADD3.X R35, P0, PT, R35, R18, RZ, P0, !PT ;  /* 0x0000001223237210 */ /* 0x008fc8000071e4ff */
[----:B--2---:R-:W-:Y:S02]  /*2fe0*/  IADD3.X R36, P0, PT, R15, R36, RZ, P0, !PT ;  /* 0x000000240f247210 */ /* 0x004fe4000071e4ff */
[----:B------:R-:W2:Y:S04]  /*2ff0*/  LDG.E R15, desc[UR6][R20.64+0x18] ;  /* 0x00001806140f7981 */ /* 0x000ea8000c1e1900 */
[----:B------:R-:W-:Y:S01]  /*3000*/  STG.E desc[UR6][R20.64+0x1c], R35 ;  /* 0x00001c2314007986 */ /* 0x000fe2000c101906 */
[----:B----4-:R-:W-:-:S03]  /*3010*/  IADD3.X R37, P0, PT, R16, R37, RZ, P0, !PT ;  /* 0x0000002510257210 */ /* 0x010fc6000071e4ff */
[----:B------:R-:W3:Y:S04]  /*3020*/  LDG.E R16, desc[UR6][R20.64+0x1c] ;  /* 0x00001c0614107981 */ /* 0x000ee8000c1e1900 */
[----:B------:R-:W-:Y:S04]  /*3030*/  STG.E desc[UR6][R20.64+0x20], R36 ;  /* 0x0000202414007986 */ /* 0x000fe8000c101906 */
[----:B------:R-:W4:Y:S04]  /*3040*/  LDG.E R18, desc[UR6][R20.64+0x20] ;  /* 0x0000200614127981 */ /* 0x000f28000c1e1900 */
[----:B------:R0:W-:Y:S01]  /*3050*/  STG.E desc[UR6][R20.64+0x24], R37 ;  /* 0x0000242514007986 */ /* 0x0001e2000c101906 */
[----:B-----5:R-:W-:Y:S01]  /*3060*/  IADD3.X R33, P0, PT, R33, R14, RZ, P0, !PT ;  /* 0x0000000e21217210 */ /* 0x020fe2000071e4ff */
[----:B------:R-:W-:-:S05]  /*3070*/  IMAD.HI.U32 R14, R8, R3, RZ ;  /* 0x00000003080e7227 */ /* 0x000fca00078e00ff */
[----:B------:R-:W-:Y:S02]  /*3080*/  IADD3.X R14, P0, PT, R14, R6, RZ, P0, !PT ;  /* 0x000000060e0e7210 */ /* 0x000fe4000071e4ff */
[----:B------:R-:W5:Y:S04]  /*3090*/  LDG.E R6, desc[UR6][R20.64+0x24] ;  /* 0x0000240614067981 */ /* 0x000f68000c1e1900 */
[----:B------:R-:W-:Y:S04]  /*30a0*/  STG.E desc[UR6][R20.64+0x28], R33 ;  /* 0x0000282114007986 */ /* 0x000fe8000c101906 */
[----:B0-----:R-:W5:Y:S01]  /*30b0*/  LDG.E R37, desc[UR6][R20.64+0x28] ;  /* 0x0000280614257981 */ /* 0x001f62000c1e1900 */
[----:B------:R-:W-:-:S03]  /*30c0*/  IMAD R36, R9, R0, RZ ;  /* 0x0000000009247224 */ /* 0x000fc600078e02ff */
[----:B------:R0:W-:Y:S04]  /*30d0*/  STG.E desc[UR6][R20.64+0x2c], R14 ;  /* 0x00002c0e14007986 */ /* 0x0001e8000c101906 */
[----:B------:R-:W5:Y:S01]  /*30e0*/  LDG.E R35, desc[UR6][R20.64+0x2c] ;  /* 0x00002c0614237981 */ /* 0x000f62000c1e1900 */
[----:B0-----:R-:W-:Y:S01]  /*30f0*/  IMAD.HI.U32 R14, R9, R4, RZ ;  /* 0x00000004090e7227 */ /* 0x001fe200078e00ff */
[----:B--2---:R-:W-:-:S03]  /*3100*/  IADD3 R15, P1, PT, R36, R15, RZ ;  /* 0x0000000f240f7210 */ /* 0x004fc60007f3e0ff */
[C---:B------:R-:W-:Y:S02]  /*3110*/  IMAD.HI.U32 R36, R9.reuse, R0, RZ ;  /* 0x0000000009247227 */ /* 0x040fe400078e00ff */
[----:B------:R4:W-:Y:S03]  /*3120*/  STG.E desc[UR6][R20.64+0x18], R15 ;  /* 0x0000180f14007986 */ /* 0x0009e6000c101906 */
[----:B---3--:R-:W-:Y:S01]  /*3130*/  IADD3.X R36, P1, PT, R36, R16, RZ, P1, !PT ;  /* 0x0000001024247210 */ /* 0x008fe20000f3e4ff */
[----:B------:R-:W-:Y:S01]  /*3140*/  IMAD R16, R9, R4, RZ ;  /* 0x0000000409107224 */ /* 0x000fe200078e02ff */
[----:B------:R-:W2:Y:S04]  /*3150*/  LDG.E R33, desc[UR6][R20.64+0x18] ;  /* 0x0000180614217981 */ /* 0x000ea8000c1e1900 */
[----:B------:R-:W-:Y:S01]  /*3160*/  STG.E desc[UR6][R20.64+0x1c], R36 ;  /* 0x00001c2414007986 */ /* 0x000fe2000c101906 */
[----:B----4-:R-:W-:-:S03]  /*3170*/  IADD3.X R15, P1, PT, R16, R18, RZ, P1, !PT ;  /* 0x00000012100f7210 */ /* 0x010fc60000f3e4ff */
[----:B------:R-:W3:Y:S04]  /*3180*/  LDG.E R18, desc[UR6][R20.64+0x1c] ;  /* 0x00001c0614127981 */ /* 0x000ee8000c1e1900 */
[----:B------:R-:W-:Y:S01]  /*3190*/  STG.E desc[UR6][R20.64+0x20], R15 ;  /* 0x0000200f14007986 */ /* 0x000fe2000c101906 */
[----:B-----5:R-:W-:-:S03]  /*31a0*/  IADD3.X R14, P1, PT, R14, R6, RZ, P1, !PT ;  /* 0x000000060e0e7210 */ /* 0x020fc60000f3e4ff */
[----:B------:R-:W4:Y:S04]  /*31b0*/  LDG.E R6, desc[UR6][R20.64+0x20] ;  /* 0x0000200614067981 */ /* 0x000f28000c1e1900 */
[----:B------:R0:W-:Y:S04]  /*31c0*/  STG.E desc[UR6][R20.64+0x24], R14 ;  /* 0x0000240e14007986 */ /* 0x0001e8000c101906 */
[----:B------:R-:W5:Y:S01]  /*31d0*/  LDG.E R16, desc[UR6][R20.64+0x24] ;  /* 0x0000240614107981 */ /* 0x000f62000c1e1900 */
[----:B0-----:R-:W-:-:S05]  /*31e0*/  IMAD R14, R9, R2, RZ ;  /* 0x00000002090e7224 */ /* 0x001fca00078e02ff */
[----:B------:R-:W-:Y:S01]  /*31f0*/  IADD3.X R37, P3, PT, R14, R37, RZ, P1, !PT ;  /* 0x000000250e257210 */ /* 0x000fe20000f7e4ff */
[----:B------:R-:W-:-:S04]  /*3200*/  IMAD.WIDE.U32 R14, P1, R8, R0, R30 ;  /* 0x00000000080e7225 */ /* 0x000fc8000782001e */
[----:B------:R-:W-:-:S04]  /*3210*/  IMAD.HI.U32 R30, R9, R2, RZ ;  /* 0x00000002091e7227 */ /* 0x000fc800078e00ff */
[----:B------:R-:W-:Y:S01]  /*3220*/  IMAD.WIDE.U32.X R26, P2, R8, R4, R26, P1 ;  /* 0x00000004081a7225 */ /* 0x000fe2000084041a */
[----:B------:R-:W-:-:S03]  /*3230*/  IADD3.X R35, P1, PT, R30, R35, RZ, P3, !PT ;  /* 0x000000231e237210 */ /* 0x000fc60001f3e4ff */
[----:B------:R-:W-:-:S04]  /*3240*/  IMAD.WIDE.U32.X R28, P2, R8, R2, R28, P2 ;  /* 0x00000002081c7225 */ /* 0x000fc8000104041c */
[----:B------:R-:W-:-:S04]  /*3250*/  IMAD.WIDE.U32 R14, P3, R9, R17, R14 ;  /* 0x00000011090e7225 */ /* 0x000fc8000786000e */
[----:B------:R-:W-:-:S04]  /*3260*/  IMAD.WIDE.U32.X R30, R8, R5, RZ, P2 ;  /* 0x00000005081e7225 */ /* 0x000fc800010e04ff */
[C---:B------:R-:W-:Y:S01]  /*3270*/  IMAD.WIDE.U32.X R26, P3, R9.reuse, R7, R26, P3 ;  /* 0x00000007091a7225 */ /* 0x040fe2000186041a */
[----:B------:R-:W-:Y:S01]  /*3280*/  IADD3.X R31, PT, PT, RZ, R31, RZ, P0, !PT ;  /* 0x0000001fff1f7210 */ /* 0x000fe200007fe4ff */
[----:B------:R0:W-:Y:S02]  /*3290*/  STG.E desc[UR6][R20.64+0xc], R32 ;  /* 0x00000c2014007986 */ /* 0x0001e4000c101906 */
[C---:B------:R-:W-:Y:S02]  /*32a0*/  IMAD.WIDE.U32.X R28, P3, R9.reuse, R19, R28, P3 ;  /* 0x00000013091c7225 */ /* 0x040fe4000186041c */
[----:B------:R1:W-:Y:S02]  /*32b0*/  STG.E desc[UR6][R20.64+0x2c], R35 ;  /* 0x00002c2314007986 */ /* 0x0003e4000c101906 */
[----:B------:R-:W-:-:S04]  /*32c0*/  IMAD.WIDE.U32.X R30, P3, R9, R3, R30, P3 ;  /* 0x00000003091e7225 */ /* 0x000fc8000186041e */
[C---:B0-----:R-:W-:Y:S02]  /*32d0*/  IMAD R32, R10.reuse, R17, RZ ;  /* 0x000000110a207224 */ /* 0x041fe400078e02ff */
[----:B------:R-:W-:Y:S01]  /*32e0*/  IMAD.WIDE.U32.X R8, R9, R5, RZ, P1 ;  /* 0x0000000509087225 */ /* 0x000fe200008e04ff */
[----:B------:R0:W-:Y:S03]  /*32f0*/  STG.E desc[UR6][R20.64+0x28], R37 ;  /* 0x0000282514007986 */ /* 0x0001e6000c101906 */
[----:B-1----:R-:W-:Y:S01]  /*3300*/  IMAD.HI.U32 R35, R10, R17, RZ ;  /* 0x000000110a237227 */ /* 0x002fe200078e00ff */
[----:B------:R-:W-:Y:S01]  /*3310*/  STG.E desc[UR6][R20.64+0x34], R9 ;  /* 0x0000340914007986 */ /* 0x000fe2000c101906 */
[----:B0-----:R-:W-:-:S03]  /*3320*/  IADD3.X R37, PT, PT, RZ, R9, RZ, P3, !PT ;  /* 0x00000009ff257210 */ /* 0x001fc60001ffe4ff */
[----:B------:R0:W-:Y:S04]  /*3330*/  STG.E desc[UR6][R20.64+0x30], R8 ;  /* 0x0000300814007986 */ /* 0x0001e8000c101906 */
[----:B0-----:R-:W5:Y:S04]  /*3340*/  LDG.E R8, desc[UR6][R20.64+0x30] ;  /* 0x0000300614087981 */ /* 0x001f68000c1e1900 */
[----:B------:R0:W-:Y:S01]  /*3350*/  STG.E desc[UR6][R20.64+0x34], R37 ;  /* 0x0000342514007986 */ /* 0x0001e2000c101906 */
[----:B--2---:R-:W-:-:S03]  /*3360*/  IADD3 R33, P0, PT, R32, R33, RZ ;  /* 0x0000002120217210 */ /* 0x004fc60007f1e0ff */
[----:B------:R-:W2:Y:S01]  /*3370*/  LDG.E R32, desc[UR6][R20.64+0x28] ;  /* 0x0000280614207981 */ /* 0x000ea2000c1e1900 */
[----:B---3--:R-:W-:-:S03]  /*3380*/  IADD3.X R9, P0, PT, R35, R18, RZ, P0, !PT ;  /* 0x0000001223097210 */ /* 0x008fc6000071e4ff */
[----:B------:R-:W3:Y:S01]  /*3390*/  LDG.E R18, desc[UR6][R20.64+0x2c] ;  /* 0x00002c0614127981 */ /* 0x000ee2000c1e1900 */
[----:B------:R-:W-:-:S05]  /*33a0*/  IMAD R35, R10, R7, RZ ;  /* 0x000000070a237224 */ /* 0x000fca00078e02ff */
[----:B----4-:R-:W-:Y:S01]  /*33b0*/  IADD3.X R35, P0, PT, R35, R6, RZ, P0, !PT ;  /* 0x0000000623237210 */ /* 0x010fe2000071e4ff */
[----:B------:R-:W-:-:S05]  /*33c0*/  IMAD.HI.U32 R6, R10, R7, RZ ;  /* 0x000000070a067227 */ /* 0x000fca00078e00ff */
[----:B-----5:R-:W-:Y:S02]  /*33d0*/  IADD3.X R16, P0, PT, R6, R16, RZ, P0, !PT ;  /* 0x0000001006107210 */ /* 0x020fe4000071e4ff */
[----:B------:R-:W4:Y:S01]  /*33e0*/  LDG.E R6, desc[UR6][R20.64+0x34] ;  /* 0x0000340614067981 */ /* 0x000f22000c1e1900 */
[CC--:B0-----:R-:W-:Y:S02]  /*33f0*/  IMAD R37, R10.reuse, R19.reuse, RZ ;  /* 0x000000130a257224 */ /* 0x0c1fe400078e02ff */
[C---:B------:R-:W-:Y:S01]  /*3400*/  IMAD.HI.U32 R36, R10.reuse, R19, RZ ;  /* 0x000000130a247227 */ /* 0x040fe200078e00ff */
[----:B------:R0:W-:Y:S04]  /*3410*/  STG.E desc[UR6][R20.64+0x10], R34 ;  /* 0x0000102214007986 */ /* 0x0001e8000c101906 */
[----:B------:R-:W-:Y:S04]  /*3420*/  STG.E desc[UR6][R20.64+0x20], R35 ;  /* 0x0000202314007986 */ /* 0x000fe8000c101906 */
[----:B------:R1:W-:Y:S04]  /*3430*/  STG.E desc[UR6][R20.64+0x24], R16 ;  /* 0x0000241014007986 */ /* 0x0003e8000c101906 */
[----:B0-----:R-:W5:Y:S01]  /*3440*/  LDG.E R34, desc[UR6][R20.64+0x20] ;  /* 0x0000200614227981 */ /* 0x001f62000c1e1900 */
[----:B-1----:R-:W-:Y:S01]  /*3450*/  IMAD.HI.U32 R16, R10, R3, RZ ;  /* 0x000000030a107227 */ /* 0x002fe200078e00ff */
[----:B--2---:R-:W-:-:S04]  /*3460*/  IADD3.X R37, P0, PT, R37, R32, RZ, P0, !PT ;  /* 0x0000002025257210 */ /* 0x004fc8000071e4ff */
[----:B---3--:R-:W-:Y:S01]  /*3470*/  IADD3.X R36, P0, PT, R36, R18, RZ, P0, !PT ;  /* 0x0000001224247210 */ /* 0x008fe2000071e4ff */
[----:B------:R-:W-:-:S05]  /*3480*/  IMAD R18, R10, R3, RZ ;  /* 0x000000030a127224 */ /* 0x000fca00078e02ff */
[----:B------:R-:W-:Y:S02]  /*3490*/  IADD3.X R35, P0, PT, R18, R8, RZ, P0, !PT ;  /* 0x0000000812237210 */ /* 0x000fe4000071e4ff */
[----:B------:R-:W2:Y:S04]  /*34a0*/  LDG.E R8, desc[UR6][R20.64+0x24] ;  /* 0x0000240614087981 */ /* 0x000ea8000c1e1900 */
[----:B------:R4:W-:Y:S04]  /*34b0*/  STG.E desc[UR6][R20.64+0x28], R37 ;  /* 0x0000282514007986 */ /* 0x0009e8000c101906 */
[----:B------:R-:W3:Y:S04]  /*34c0*/  LDG.E R18, desc[UR6][R20.64+0x28] ;  /* 0x0000280614127981 */ /* 0x000ee8000c1e1900 */
[----:B------:R-:W-:Y:S04]  /*34d0*/  STG.E desc[UR6][R20.64+0x2c], R36 ;  /* 0x00002c2414007986 */ /* 0x000fe8000c101906 */
[----:B------:R-:W-:Y:S04]  /*34e0*/  STG.E desc[UR6][R20.64+0x30], R35 ;  /* 0x0000302314007986 */ /* 0x000fe8000c101906 */
[----:B------:R-:W3:Y:S01]  /*34f0*/  LDG.E R32, desc[UR6][R20.64+0x30] ;  /* 0x0000300614207981 */ /* 0x000ee2000c1e1900 */
[----:B----4-:R-:W-:-:S03]  /*3500*/  IADD3.X R37, P0, PT, R16, R6, RZ, P0, !PT ;  /* 0x0000000610257210 */ /* 0x010fc6000071e4ff */
[----:B------:R-:W4:Y:S04]  /*3510*/  LDG.E R6, desc[UR6][R20.64+0x2c] ;  /* 0x00002c0614067981 */ /* 0x000f28000c1e1900 */
[----:B------:R-:W-:Y:S04]  /*3520*/  STG.E desc[UR6][R20.64+0x34], R37 ;  /* 0x0000342514007986 */ /* 0x000fe8000c101906 */
[----:B------:R-:W4:Y:S01]  /*3530*/  LDG.E R16, desc[UR6][R20.64+0x34] ;  /* 0x0000340614107981 */ /* 0x000f22000c1e1900 */
[----:B------:R-:W-:-:S04]  /*3540*/  IMAD.WIDE.U32 R26, P1, R10, R0, R26 ;  /* 0x000000000a1a7225 */ /* 0x000fc8000782001a */
[----:B------:R-:W-:Y:S01]  /*3550*/  IMAD.WIDE.U32.X R28, P1, R10, R4, R28, P1 ;  /* 0x000000040a1c7225 */ /* 0x000fe2000082041c */
[----:B------:R0:W-:Y:S03]  /*3560*/  STG.E desc[UR6][R20.64+0x14], R13 ;  /* 0x0000140d14007986 */ /* 0x0001e6000c101906 */
[----:B------:R-:W-:-:S04]  /*3570*/  IMAD.WIDE.U32 R26, P2, R11, R17, R26 ;  /* 0x000000110b1a7225 */ /* 0x000fc8000784001a */
[----:B------:R-:W-:-:S04]  /*3580*/  IMAD.WIDE.U32.X R30, P1, R10, R2, R30, P1 ;  /* 0x000000020a1e7225 */ /* 0x000fc8000082041e */
[----:B0-----:R-:W-:Y:S02]  /*3590*/  IMAD.WIDE.U32 R12, R17, R12, RZ ;  /* 0x0000000c110c7225 */ /* 0x001fe400078e00ff */
[----:B------:R-:W4:Y:S02]  /*35a0*/  LDG.E R17, desc[UR6][R20.64+0x8] ;  /* 0x0000080614117981 */ /* 0x000f24000c1e1900 */
[C---:B------:R-:W-:Y:S02]  /*35b0*/  IMAD.WIDE.U32.X R28, P2, R11.reuse, R7, R28, P2 ;  /* 0x000000070b1c7225 */ /* 0x040fe4000104041c */
[----:B------:R0:W-:Y:S02]  /*35c0*/  STG.E desc[UR6][R20.64+0x4], R13 ;  /* 0x0000040d14007986 */ /* 0x0001e4000c101906 */
[C---:B------:R-:W-:Y:S02]  /*35d0*/  IMAD R35, R11.reuse, R0, RZ ;  /* 0x000000000b237224 */ /* 0x040fe400078e02ff */
[----:B------:R-:W-:Y:S01]  /*35e0*/  IMAD.WIDE.U32.X R36, R10, R5, RZ, P1 ;  /* 0x000000050a247225 */ /* 0x000fe200008e04ff */
[----:B------:R-:W4:Y:S03]  /*35f0*/  LDG.E R7, desc[UR6][R20.64+0x4] ;  /* 0x0000040614077981 */ /* 0x000f26000c1e1900 */
[----:B------:R-:W-:Y:S01]  /*3600*/  IMAD.WIDE.U32.X R30, P2, R11, R19, R30, P2 ;  /* 0x000000130b1e7225 */ /* 0x000fe2000104041e */
[----:B-----5:R-:W-:-:S03]  /*3610*/  IADD3 R35, P1, PT, R35, R34, RZ ;  /* 0x0000002223237210 */ /* 0x020fc60007f3e0ff */
[C---:B------:R-:W-:Y:S01]  /*3620*/  IMAD.HI.U32 R19, R11.reuse, R0, RZ ;  /* 0x000000000b137227 */ /* 0x040fe200078e00ff */
[----:B------:R-:W-:Y:S01]  /*3630*/  IADD3.X R37, PT, PT, RZ, R37, RZ, P0, !PT ;  /* 0x00000025ff257210 */ /* 0x000fe200007fe4ff */
[----:B------:R1:W-:Y:S02]  /*3640*/  STG.E desc[UR6][R20.64+0x1c], R9 ;  /* 0x00001c0914007986 */ /* 0x0003e4000c101906 */
[C---:B------:R-:W-:Y:S02]  /*3650*/  IMAD.WIDE.U32.X R36, P2, R11.reuse, R3, R36, P2 ;  /* 0x000000030b247225 */ /* 0x040fe40001040424 */
[----:B------:R5:W-:Y:S02]  /*3660*/  STG.E desc[UR6][R20.64+0x18], R33 ;  /* 0x0000182114007986 */ /* 0x000be4000c101906 */
[CC--:B------:R-:W-:Y:S02]  /*3670*/  IMAD R3, R11.reuse, R4.reuse, RZ ;  /* 0x000000040b037224 */ /* 0x0c0fe400078e02ff */
[----:B0-----:R-:W4:Y:S04]  /*3680*/  LDG.E R13, desc[UR6][R20.64+0x14] ;  /* 0x00001406140d7981 */ /* 0x001f28000c1e1900 */
[----:B-1----:R-:W4:Y:S01]  /*3690*/  LDG.E R9, desc[UR6][R20.64+0x10] ;  /* 0x0000100614097981 */ /* 0x002f22000c1e1900 */
[----:B-----5:R-:W-:-:S03]  /*36a0*/  IMAD.HI.U32 R33, R11, R4, RZ ;  /* 0x000000040b217227 */ /* 0x020fc600078e00ff */
[----:B------:R0:W-:Y:S04]  /*36b0*/  STG.E desc[UR6][R20.64+0x20], R35 ;  /* 0x0000202314007986 */ /* 0x0001e8000c101906 */
[----:B------:R-:W5:Y:S04]  /*36c0*/  LDG.E R4, desc[UR6][R20.64+0x20] ;  /* 0x0000200614047981 */ /* 0x000f68000c1e1900 */
[----:B0-----:R-:W5:Y:S01]  /*36d0*/  LDG.E R35, desc[UR6][R20.64+0x1c] ;  /* 0x00001c0614237981 */ /* 0x001f62000c1e1900 */
[----:B--2---:R-:W-:-:S03]  /*36e0*/  IADD3.X R8, P1, PT, R19, R8, RZ, P1, !PT ;  /* 0x0000000813087210 */ /* 0x004fc60000f3e4ff */
[----:B------:R-:W2:Y:S01]  /*36f0*/  LDG.E R19, desc[UR6][R20.64+0xc] ;  /* 0x00000c0614137981 */ /* 0x000ea2000c1e1900 */
[----:B---3--:R-:W-:Y:S01]  /*3700*/  IADD3.X R18, P1, PT, R3, R18, RZ, P1, !PT ;  /* 0x0000001203127210 */ /* 0x008fe20000f3e4ff */
[CC--:B------:R-:W-:Y:S02]  /*3710*/  IMAD R3, R11.reuse, R2.reuse, RZ ;  /* 0x000000020b037224 */ /* 0x0c0fe400078e02ff */
[----:B------:R-:W-:Y:S01]  /*3720*/  IMAD.HI.U32 R2, R11, R2, RZ ;  /* 0x000000020b027227 */ /* 0x000fe200078e00ff */
[----:B------:R0:W-:Y:S04]  /*3730*/  STG.E desc[UR6][R20.64+0x24], R8 ;  /* 0x0000240814007986 */ /* 0x0001e8000c101906 */
[----:B------:R-:W3:Y:S01]  /*3740*/  LDG.E R0, desc[UR6][R20.64+0x24] ;  /* 0x0000240614007981 */ /* 0x000ee2000c1e1900 */
[----:B----4-:R-:W-:-:S03]  /*3750*/  IADD3.X R10, P1, PT, R33, R6, RZ, P1, !PT ;  /* 0x00000006210a7210 */ /* 0x010fc60000f3e4ff */
[----:B------:R-:W4:Y:S01]  /*3760*/  LDG.E R33, desc[UR6][R20.64+0x18] ;  /* 0x0000180614217981 */ /* 0x000f22000c1e1900 */
[----:B------:R-:W-:-:S04]  /*3770*/  IADD3.X R32, P1, PT, R3, R32, RZ, P1, !PT ;  /* 0x0000002003207210 */ /* 0x000fc80000f3e4ff */
[----:B------:R-:W-:Y:S01]  /*3780*/  IADD3.X R16, P1, PT, R2, R16, RZ, P1, !PT ;  /* 0x0000001002107210 */ /* 0x000fe20000f3e4ff */
[----:B------:R1:W-:Y:S04]  /*3790*/  STG.E desc[UR6][R20.64+0x28], R18 ;  /* 0x0000281214007986 */ /* 0x0003e8000c101906 */
[----:B------:R-:W-:Y:S02]  /*37a0*/  IMAD.WIDE.U32.X R2, R11, R5, RZ, P1 ;  /* 0x000000050b027225 */ /* 0x000fe400008e04ff */
[----:B------:R-:W3:Y:S04]  /*37b0*/  LDG.E R11, desc[UR6][R20.64+0x28] ;  /* 0x00002806140b7981 */ /* 0x000ee8000c1e1900 */
[----:B------:R1:W-:Y:S04]  /*37c0*/  STG.E desc[UR6][R20.64+0x2c], R10 ;  /* 0x00002c0a14007986 */ /* 0x0003e8000c101906 */
[----:B------:R-:W3:Y:S04]  /*37d0*/  LDG.E R5, desc[UR6][R20.64+0x2c] ;  /* 0x00002c0614057981 */ /* 0x000ee8000c1e1900 */
[----:B------:R-:W-:Y:S04]  /*37e0*/  STG.E desc[UR6][R20.64+0x30], R32 ;  /* 0x0000302014007986 */ /* 0x000fe8000c101906 */
[----:B------:R-:W3:Y:S01]  /*37f0*/  LDG.E R6, desc[UR6][R20.64+0x30] ;  /* 0x0000300614067981 */ /* 0x000ee2000c1e1900 */
[----:B------:R-:W-:-:S03]  /*3800*/  IADD3.X R34, PT, PT, RZ, R3, RZ, P2, !PT ;  /* 0x00000003ff227210 */ /* 0x000fc600017fe4ff */
[----:B------:R-:W-:Y:S04]  /*3810*/  STG.E desc[UR6][R20.64+0x34], R16 ;  /* 0x0000341014007986 */ /* 0x000fe8000c101906 */
[----:B0-----:R-:W3:Y:S04]  /*3820*/  LDG.E R8, desc[UR6][R20.64+0x34] ;  /* 0x0000340614087981 */ /* 0x001ee8000c1e1900 */
[----:B------:R-:W-:Y:S04]  /*3830*/  STG.E desc[UR6][R20.64+0x38], R2 ;  /* 0x0000380214007986 */ /* 0x000fe8000c101906 */
[----:B-1----:R-:W3:Y:S04]  /*3840*/  LDG.E R18, desc[UR6][R20.64+0x38] ;  /* 0x0000380614127981 */ /* 0x002ee8000c1e1900 */
[----:B------:R3:W-:Y:S04]  /*3850*/  STG.E desc[UR6][R20.64+0x3c], R3 ;  /* 0x00003c0314007986 */ /* 0x0007e8000c101906 */
[----:B------:R-:W-:Y:S04]  /*3860*/  STG.E desc[UR6][R20.64+0x3c], R34 ;  /* 0x00003c2214007986 */ /* 0x000fe8000c101906 */
[----:B------:R-:W3:Y:S01]  /*3870*/  LDG.E R10, desc[UR6][R20.64+0x3c] ;  /* 0x00003c06140a7981 */ /* 0x000ee2000c1e1900 */
[----:B------:R-:W-:-:S04]  /*3880*/  IADD3 R7, P0, PT, R7, R24, RZ ;  /* 0x0000001807077210 */ /* 0x000fc80007f1e0ff */
[----:B------:R-:W-:Y:S01]  /*3890*/  IADD3.X R17, P0, PT, R17, R25, RZ, P0, !PT ;  /* 0x0000001911117210 */ /* 0x000fe2000071e4ff */
[----:B------:R0:W-:Y:S04]  /*38a0*/  STG.E desc[UR6][R20.64+0x4], R7 ;  /* 0x0000040714007986 */ /* 0x0001e8000c101906 */
[----:B------:R-:W-:Y:S04]  /*38b0*/  STG.E desc[UR6][R20.64], R12 ;  /* 0x0000000c14007986 */ /* 0x000fe8000c101906 */
[----:B------:R-:W-:Y:S01]  /*38c0*/  STG.E desc[UR6][R20.64+0x8], R17 ;  /* 0x0000081114007986 */ /* 0x000fe2000c101906 */
[----:B--2---:R-:W-:-:S04]  /*38d0*/  IADD3.X R19, P0, PT, R19, R22, RZ, P0, !PT ;  /* 0x0000001613137210 */ /* 0x004fc8000071e4ff */
[----:B------:R-:W-:-:S04]  /*38e0*/  IADD3.X R9, P0, PT, R9, R23, RZ, P0, !PT ;  /* 0x0000001709097210 */ /* 0x000fc8000071e4ff */
[----:B------:R-:W-:-:S04]  /*38f0*/  IADD3.X R13, P0, PT, R13, R14, RZ, P0, !PT ;  /* 0x0000000e0d0d7210 */ /* 0x000fc8000071e4ff */
[----:B----4-:R-:W-:-:S04]  /*3900*/  IADD3.X R33, P0, PT, R33, R15, RZ, P0, !PT ;  /* 0x0000000f21217210 */ /* 0x010fc8000071e4ff */
[----:B-----5:R-:W-:-:S04]  /*3910*/  IADD3.X R35, P0, PT, R35, R26, RZ, P0, !PT ;  /* 0x0000001a23237210 */ /* 0x020fc8000071e4ff */
[----:B------:R-:W-:-:S04]  /*3920*/  IADD3.X R27, P0, PT, R4, R27, RZ, P0, !PT ;  /* 0x0000001b041b7210 */ /* 0x000fc8000071e4ff */
[----:B---3--:R-:W-:-:S04]  /*3930*/  IADD3.X R3, P0, PT, R0, R28, RZ, P0, !PT ;  /* 0x0000001c00037210 */ /* 0x008fc8000071e4ff */
[----:B------:R-:W-:-:S04]  /*3940*/  IADD3.X R11, P0, PT, R11, R29, RZ, P0, !PT ;  /* 0x0000001d0b0b7210 */ /* 0x000fc8000071e4ff */
[----:B------:R-:W-:-:S04]  /*3950*/  IADD3.X R5, P0, PT, R5, R30, RZ, P0, !PT ;  /* 0x0000001e05057210 */ /* 0x000fc8000071e4ff */
[----:B------:R-:W-:-:S04]  /*3960*/  IADD3.X R31, P0, PT, R6, R31, RZ, P0, !PT ;  /* 0x0000001f061f7210 */ /* 0x000fc8000071e4ff */
[----:B------:R-:W-:-:S04]  /*3970*/  IADD3.X R15, P0, PT, R8, R36, RZ, P0, !PT ;  /* 0x00000024080f7210 */ /* 0x000fc8000071e4ff */
[----:B------:R-:W-:Y:S01]  /*3980*/  IADD3.X R37, P0, PT, R18, R37, RZ, P0, !PT ;  /* 0x0000002512257210 */ /* 0x000fe2000071e4ff */
[----:B------:R-:W-:Y:S04]  /*3990*/  STG.E desc[UR6][R20.64+0xc], R19 ;  /* 0x00000c1314007986 */ /* 0x000fe8000c101906 */
[----:B------:R-:W-:Y:S01]  /*39a0*/  STG.E desc[UR6][R20.64+0x10], R9 ;  /* 0x0000100914007986 */ /* 0x000fe2000c101906 */
[----:B0-----:R-:W-:-:S03]  /*39b0*/  IADD3.X R7, PT, PT, RZ, R10, RZ, P0, !PT ;  /* 0x0000000aff077210 */ /* 0x001fc600007fe4ff */
[----:B------:R-:W-:Y:S04]  /*39c0*/  STG.E desc[UR6][R20.64+0x14], R13 ;  /* 0x0000140d14007986 */ /* 0x000fe8000c101906 */
        /* <DEDUP_REMOVED lines=9> */
[----:B------:R-:W-:Y:S01]  /*3a60*/  STG.E desc[UR6][R20.64+0x3c], R7 ;  /* 0x00003c0714007986 */ /* 0x000fe2000c101906 */
[----:B------:R-:W-:Y:S05]  /*3a70*/  EXIT ;  /* 0x000000000000794d */ /* 0x000fea0003800000 */
.L_x_1:
[----:B------:R-:W-:-:S00]  /*3a80*/  BRA `(.L_x_1) ;  /* 0xfffffffc00fc7947 */ /* 0x000fc0000383ffff */
[----:B------:R-:W-:-:S00]  /*3a90*/  NOP ;  /* 0x0000000000007918 */ /* 0x000fc00000000000 */
        /* <DEDUP_REMOVED lines=14> */
.L_x_3:


//--------------------- .text._Z17multVectorsKernelILi1EEvP6bigintPKS0_P11bigint_widem --------------------------
	.section	.text._Z17multVectorsKernelILi1EEvP6bigintPKS0_P11bigint_widem,"ax",@progbits
	.align	128
        .global         _Z17multVectorsKernelILi1EEvP6bigintPKS0_P11bigint_widem
        .type           _Z17multVectorsKernelILi1EEvP6bigintPKS0_P11bigint_widem,@function
        .size           _Z17multVectorsKernelILi1EEvP6bigintPKS0_P11bigint_widem,(.L_x_4 - _Z17multVectorsKernelILi1EEvP6bigintPKS0_P11bigint_widem)
        .other          _Z17multVectorsKernelILi1EEvP6bigintPKS0_P11bigint_widem,@"STO_CUDA_ENTRY STV_DEFAULT"
_Z17multVectorsKernelILi1EEvP6bigintPKS0_P11bigint_widem:
.text._Z17multVectorsKernelILi1EEvP6bigintPKS0_P11bigint_widem:
        /* <DEDUP_REMOVED lines=10> */
[----:B------:R-:W0:Y:S01]  /*00a0*/  LDC.64 R22, c[0x0][0x380] ;  /* 0x0000e000ff167b82 */ /* 0x000e220000000a00 */
[----:B------:R-:W1:Y:S07]  /*00b0*/  LDCU.64 UR4, c[0x0][0x358] ;  /* 0x00006b00ff0477ac */ /* 0x000e6e0008000a00 */
[----:B------:R-:W2:Y:S08]  /*00c0*/  LDC.64 R24, c[0x0][0x388] ;  /* 0x0000e200ff187b82 */ /* 0x000eb00000000a00 */
[----:B------:R-:W3:Y:S01]  /*00d0*/  LDC.64 R20, c[0x0][0x390] ;  /* 0x0000e400ff147b82 */ /* 0x000ee20000000a00 */
[----:B0-----:R-:W-:-:S05]  /*00e0*/  IMAD.WIDE R22, R3, 0x20, R22 ;  /* 0x0000002003167825 */ /* 0x001fca00078e0216 */
[----:B-1----:R-:W4:Y:S01]  /*00f0*/  LDG.E.128 R12, desc[UR4][R22.64] ;  /* 0x00000004160c7981 */ /* 0x002f22000c1e1d00 */
[----:B--2---:R-:W-:-:S03]  /*0100*/  IMAD.WIDE R24, R3, 0x20, R24 ;  /* 0x0000002003187825 */ /* 0x004fc600078e0218 */
[----:B------:R-:W2:Y:S04]  /*0110*/  LDG.E.128 R16, desc[UR4][R22.64+0x10] ;  /* 0x0000100416107981 */ /* 0x000ea8000c1e1d00 */
[----:B------:R-:W4:Y:S01]  /*0120*/  LDG.E.128 R4, desc[UR4][R24.64] ;  /* 0x0000000418047981 */ /* 0x000f22000c1e1d00 */
[----:B---3--:R-:W-:-:S03]  /*0130*/  IMAD.WIDE R20, R3, 0x40, R20 ;  /* 0x0000004003147825 */ /* 0x008fc600078e0214 */
[----:B------:R0:W3:Y:S01]  /*0140*/  LDG.E.128 R8, desc[UR4][R24.64+0x10] ;  /* 0x0000100418087981 */ /* 0x0000e2000c1e1d00 */
[----:B----4-:R-:W-:-:S04]  /*0150*/  IMAD.WIDE.U32 R2, R14, R4, RZ ;  /* 0x000000040e027225 */ /* 0x010fc800078e00ff */
[-C--:B--2---:R-:W-:Y:S01]  /*0160*/  IMAD.WIDE.U32 R26, R16, R4.reuse, RZ ;  /* 0x00000004101a7225 */ /* 0x084fe200078e00ff */
[----:B------:R-:W-:Y:S04]  /*0170*/  STG.E desc[UR4][R20.64+0xc], R3 ;  /* 0x00000c0314007986 */ /* 0x000fe8000c101904 */
[----:B------:R-:W2:Y:S01]  /*0180*/  LDG.E R30, desc[UR4][R20.64+0xc] ;  /* 0x00000c04141e7981 */ /* 0x000ea2000c1e1900 */
[----:B------:R-:W-:-:S03]  /*0190*/  IMAD.WIDE.U32 R28, R18, R4, RZ ;  /* 0x00000004121c7225 */ /* 0x000fc600078e00ff */
[----:B------:R-:W-:Y:S04]  /*01a0*/  STG.E desc[UR4][R20.64+0x10], R26 ;  /* 0x0000101a14007986 */ /* 0x000fe8000c101904 */
[----:B------:R-:W4:Y:S04]  /*01b0*/  LDG.E R31, desc[UR4][R20.64+0x10] ;  /* 0x00001004141f7981 */ /* 0x000f28000c1e1900 */
[----:B------:R1:W-:Y:S04]  /*01c0*/  STG.E desc[UR4][R20.64+0x14], R27 ;  /* 0x0000141b14007986 */ /* 0x0003e8000c101904 */
[----:B------:R-:W5:Y:S04]  /*01d0*/  LDG.E R32, desc[UR4][R20.64+0x14] ;  /* 0x0000140414207981 */ /* 0x000f68000c1e1900 */
[----:B------:R-:W-:Y:S04]  /*01e0*/  STG.E desc[UR4][R20.64+0x18], R28 ;  /* 0x0000181c14007986 */ /* 0x000fe8000c101904 */
[----:B------:R-:W3:Y:S04]  /*01f0*/  LDG.E R22, desc[UR4][R20.64+0x18] ;  /* 0x0000180414167981 */ /* 0x000ee8000c1e1900 */
[----:B------:R4:W-:Y:S04]  /*0200*/  STG.E desc[UR4][R20.64+0x1c], R29 ;  /* 0x00001c1d14007986 */ /* 0x0009e8000c101904 */
[----:B------:R-:W3:Y:S01]  /*0210*/  LDG.E R0, desc[UR4][R20.64+0x1c] ;  /* 0x00001c0414007981 */ /* 0x000ee2000c1e1900 */
[----:B------:R-:W-:-:S02]  /*0220*/  IMAD R23, R13, R5, RZ ;  /* 0x000000050d177224 */ /* 0x000fc400078e02ff */
[----:B0-----:R-:W-:-:S03]  /*0230*/  IMAD.HI.U32 R25, R13, R5, RZ ;  /* 0x000000050d197227 */ /* 0x001fc600078e00ff */
[----:B------:R-:W-:Y:S01]  /*0240*/  IADD3 R23, P0, PT, R23, R2, RZ ;  /* 0x0000000217177210 */ /* 0x000fe20007f1e0ff */
[CC--:B------:R-:W-:Y:S01]  /*0250*/  IMAD R24, R15.reuse, R5.reuse, RZ ;  /* 0x000000050f187224 */ /* 0x0c0fe200078e02ff */
[----:B------:R-:W-:Y:S01]  /*0260*/  STG.E desc[UR4][R20.64+0x8], R2 ;  /* 0x0000080214007986 */ /* 0x000fe2000c101904 */
[----:B-1----:R-:W-:-:S03]  /*0270*/  IMAD.HI.U32 R27, R15, R5, RZ ;  /* 0x000000050f1b7227 */ /* 0x002fc600078e00ff */
[----:B------:R0:W-:Y:S04]  /*0280*/  STG.E desc[UR4][R20.64+0x8], R23 ;  /* 0x0000081714007986 */ /* 0x0001e8000c101904 */
[----:B------:R-:W3:Y:S01]  /*0290*/  LDG.E R33, desc[UR4][R20.64+0x8] ;  /* 0x0000080414217981 */ /* 0x000ee2000c1e1900 */
[----:B------:R-:W-:Y:S01]  /*02a0*/  IMAD R35, R17, R5, RZ ;  /* 0x0000000511237224 */ /* 0x000fe200078e02ff */
[----:B--2---:R-:W-:-:S05]  /*02b0*/  IADD3.X R25, P0, PT, R25, R30, RZ, P0, !PT ;  /* 0x0000001e19197210 */ /* 0x004fca000071e4ff */
[----:B------:R1:W-:Y:S01]  /*02c0*/  STG.E desc[UR4][R20.64+0xc], R25 ;  /* 0x00000c1914007986 */ /* 0x0003e2000c101904 */
[----:B----4-:R-:W-:-:S03]  /*02d0*/  IADD3.X R31, P0, PT, R24, R31, RZ, P0, !PT ;  /* 0x0000001f181f7210 */ /* 0x010fc6000071e4ff */
[----:B------:R-:W2:Y:S04]  /*02e0*/  LDG.E R29, desc[UR4][R20.64+0xc] ;  /* 0x00000c04141d7981 */ /* 0x000ea8000c1e1900 */
[----:B------:R-:W-:Y:S01]  /*02f0*/  STG.E desc[UR4][R20.64+0x10], R31 ;  /* 0x0000101f14007986 */ /* 0x000fe2000c101904 */
[----:B-----5:R-:W-:-:S03]  /*0300*/  IADD3.X R27, P0, PT, R27, R32, RZ, P0, !PT ;  /* 0x000000201b1b7210 */ /* 0x020fc6000071e4ff */
[----:B------:R-:W4:Y:S04]  /*0310*/  LDG.E R3, desc[UR4][R20.64+0x10] ;  /* 0x0000100414037981 */ /* 0x000f28000c1e1900 */
[----:B------:R-:W-:Y:S01]  /*0320*/  STG.E desc[UR4][R20.64+0x14], R27 ;  /* 0x0000141b14007986 */ /* 0x000fe2000c101904 */
[----:B---3--:R-:W-:-:S03]  /*0330*/  IADD3.X R35, P0, PT, R35, R22, RZ, P0, !PT ;  /* 0x0000001623237210 */ /* 0x008fc6000071e4ff */
[----:B0-----:R-:W3:Y:S04]  /*0340*/  LDG.E R23, desc[UR4][R20.64+0x14] ;  /* 0x0000140414177981 */ /* 0x001ee8000c1e1900 */
[----:B------:R-:W-:Y:S04]  /*0350*/  STG.E desc[UR4][R20.64+0x18], R35 ;  /* 0x0000182314007986 */ /* 0x000fe8000c101904 */
[----:B------:R-:W5:Y:S01]  /*0360*/  LDG.E R26, desc[UR4][R20.64+0x18] ;  /* 0x00001804141a7981 */ /* 0x000f62000c1e1900 */
[----:B-1----:R-:W-:-:S05]  /*0370*/  IMAD.HI.U32 R25, R17, R5, RZ ;  /* 0x0000000511197227 */ /* 0x002fca00078e00ff */
[----:B------:R-:W-:-:S05]  /*0380*/  IADD3.X R25, P0, PT, R25, R0, RZ, P0, !PT ;  /* 0x0000000019197210 */ /* 0x000fca000071e4ff */
[----:B------:R0:W-:Y:S04]  /*0390*/  STG.E desc[UR4][R20.64+0x1c], R25 ;  /* 0x00001c1914007986 */ /* 0x0001e8000c101904 */
[----:B------:R-:W5:Y:S01]  /*03a0*/  LDG.E R32, desc[UR4][R20.64+0x1c] ;  /* 0x00001c0414207981 */ /* 0x000f62000c1e1900 */
[CC--:B------:R-:W-:Y:S02]  /*03b0*/  IMAD R0, R12.reuse, R6.reuse, RZ ;  /* 0x000000060c007224 */ /* 0x0c0fe400078e02ff */
[----:B------:R-:W-:-:S03]  /*03c0*/  IMAD.HI.U32 R2, R12, R6, RZ ;  /* 0x000000060c027227 */ /* 0x000fc600078e00ff */
[----:B------:R-:W-:Y:S01]  /*03d0*/  IADD3 R33, P1, PT, R0, R33, RZ ;  /* 0x0000002100217210 */ /* 0x000fe20007f3e0ff */
[CC--:B------:R-:W-:Y:S02]  /*03e0*/  IMAD R0, R14.reuse, R6.reuse, RZ ;  /* 0x000000060e007224 */ /* 0x0c0fe400078e02ff */
[----:B------:R-:W-:-:S04]  /*03f0*/  IMAD.HI.U32 R22, R14, R6, RZ ;  /* 0x000000060e167227 */ /* 0x000fc800078e00ff */
[----:B0-----:R-:W-:-:S04]  /*0400*/  IMAD.WIDE.U32 R24, R13, R4, RZ ;  /* 0x000000040d187225 */ /* 0x001fc800078e00ff */
[----:B------:R-:W-:Y:S02]  /*0410*/  IMAD R37, R16, R6, RZ ;  /* 0x0000000610257224 */ /* 0x000fe400078e02ff */
[----:B------:R-:W-:Y:S01]  /*0420*/  IMAD.WIDE.U32 R30, R19, R4, RZ ;  /* 0x00000004131e7225 */ /* 0x000fe200078e00ff */
[----:B--2---:R-:W-:-:S04]  /*0430*/  IADD3.X R29, P1, PT, R2, R29, RZ, P1, !PT ;  /* 0x0000001d021d7210 */ /* 0x004fc80000f3e4ff */
[----:B----4-:R-:W-:Y:S01]  /*0440*/  IADD3.X R27, P1, PT, R0, R3, RZ, P1, !PT ;  /* 0x00000003001b7210 */ /* 0x010fe20000f3e4ff */
[----:B------:R-:W-:-:S03]  /*0450*/  IMAD.WIDE.U32.X R2, R19, R5, RZ, P0 ;  /* 0x0000000513027225 */ /* 0x000fc600000e04ff */
[----:B---3--:R-:W-:Y:S01]  /*0460*/  IADD3.X R35, P0, PT, R22, R23, RZ, P1, !PT ;  /* 0x0000001716237210 */ /* 0x008fe20000f1e4ff */
[----:B------:R-:W-:Y:S01]  /*0470*/  IMAD.WIDE.U32 R22, R15, R4, RZ ;  /* 0x000000040f167225 */ /* 0x000fe200078e00ff */
[----:B------:R0:W-:Y:S03]  /*0480*/  STG.E desc[UR4][R20.64+0x10], R27 ;  /* 0x0000101b14007986 */ /* 0x0001e6000c101904 */
[-C--:B------:R-:W-:Y:S01]  /*0490*/  IMAD.WIDE.U32 R24, P1, R12, R5.reuse, R24 ;  /* 0x000000050c187225 */ /* 0x080fe20007820018 */
[----:B------:R-:W2:Y:S01]  /*04a0*/  LDG.E R0, desc[UR4][R20.64+0x10] ;  /* 0x0000100414007981 */ /* 0x000ea2000c1e1900 */
[----:B-----5:R-:W-:Y:S02]  /*04b0*/  IADD3.X R37, P0, PT, R37, R26, RZ, P0, !PT ;  /* 0x0000001a25257210 */ /* 0x020fe4000071e4ff */
[----:B------:R-:W-:-:S04]  /*04c0*/  IMAD.WIDE.U32.X R22, P1, R14, R5, R22, P1 ;  /* 0x000000050e167225 */ /* 0x000fc80000820416 */
[----:B0-----:R-:W-:-:S04]  /*04d0*/  IMAD.WIDE.U32 R26, R17, R4, RZ ;  /* 0x00000004111a7225 */ /* 0x001fc800078e00ff */
[----:B------:R-:W-:-:S04]  /*04e0*/  IMAD.WIDE.U32.X R26, P1, R16, R5, R26, P1 ;  /* 0x00000005101a7225 */ /* 0x000fc8000082041a */
[----:B------:R-:W-:Y:S01]  /*04f0*/  IMAD.WIDE.U32.X R30, P1, R18, R5, R30, P1 ;  /* 0x00000005121e7225 */ /* 0x000fe2000082041e */
[----:B------:R-:W-:Y:S04]  /*0500*/  STG.E desc[UR4][R20.64+0x20], R2 ;  /* 0x0000200214007986 */ /* 0x000fe8000c101904 */
[----:B------:R0:W-:Y:S04]  /*0510*/  STG.E desc[UR4][R20.64+0x14], R35 ;  /* 0x0000142314007986 */ /* 0x0001e8000c101904 */
[----:B------:R-:W3:Y:S01]  /*0520*/  LDG.E R28, desc[UR4][R20.64+0x20] ;  /* 0x00002004141c7981 */ /* 0x000ee2000c1e1900 */
[----:B------:R-:W-:-:S03]  /*0530*/  IMAD.HI.U32 R5, R16, R6, RZ ;  /* 0x0000000610057227 */ /* 0x000fc600078e00ff */
[----:B------:R1:W-:Y:S01]  /*0540*/  STG.E desc[UR4][R20.64+0x24], R3 ;  /* 0x0000240314007986 */ /* 0x0003e2000c101904 */
[----:B0-----:R-:W-:-:S05]  /*0550*/  IADD3.X R35, PT, PT, RZ, R3, RZ, P1, !PT ;  /* 0x00000003ff237210 */ /* 0x001fca0000ffe4ff */
[----:B------:R-:W-:Y:S04]  /*0560*/  STG.E desc[UR4][R20.64+0x24], R35 ;  /* 0x0000242314007986 */ /* 0x000fe8000c101904 */
[----:B------:R-:W4:Y:S01]  /*0570*/  LDG.E R2, desc[UR4][R20.64+0x24] ;  /* 0x0000240414027981 */ /* 0x000f22000c1e1900 */
[----:B------:R-:W-:-:S03]  /*0580*/  IADD3.X R32, P0, PT, R5, R32, RZ, P0, !PT ;  /* 0x0000002005207210 */ /* 0x000fc6000071e4ff */
[----:B------:R-:W5:Y:S04]  /*0590*/  LDG.E R5, desc[UR4][R20.64+0x14] ;  /* 0x0000140414057981 */ /* 0x000f68000c1e1900 */
[----:B------:R0:W-:Y:S04]  /*05a0*/  STG.E desc[UR4][R20.64+0x18], R37 ;  /* 0x0000182514007986 */ /* 0x0001e8000c101904 */
[----:B-1----:R-:W5:Y:S01]  /*05b0*/  LDG.E R3, desc[UR4][R20.64+0x18] ;  /* 0x0000180414037981 */ /* 0x002f62000c1e1900 */
[----:B0-----:R-:W-:-:S03]  /*05c0*/  IMAD R37, R13, R7, RZ ;  /* 0x000000070d257224 */ /* 0x001fc600078e02ff */
[----:B------:R0:W-:Y:S01]  /*05d0*/  STG.E desc[UR4][R20.64+0x1c], R32 ;  /* 0x00001c2014007986 */ /* 0x0001e2000c101904 */
[----:B------:R-:W-:-:S04]  /*05e0*/  IMAD.HI.U32 R35, R18, R6, RZ ;  /* 0x0000000612237227 */ /* 0x000fc800078e00ff */
[----:B------:R-:W-:Y:S01]  /*05f0*/  IMAD.HI.U32 R34, R13, R7, RZ ;  /* 0x000000070d227227 */ /* 0x000fe200078e00ff */
[----:B--2---:R-:W-:-:S03]  /*0600*/  IADD3 R0, P1, PT, R37, R0, RZ ;  /* 0x0000000025007210 */ /* 0x004fc60007f3e0ff */
[----:B------:R-:W-:-:S05]  /*0610*/  IMAD R37, R18, R6, RZ ;  /* 0x0000000612257224 */ /* 0x000fca00078e02ff */
[----:B---3--:R-:W-:Y:S02]  /*0620*/  IADD3.X R37, P0, PT, R37, R28, RZ, P0, !PT ;  /* 0x0000001c25257210 */ /* 0x008fe4000071e4ff */
[----:B------:R-:W2:Y:S04]  /*0630*/  LDG.E R28, desc[UR4][R20.64+0x1c] ;  /* 0x00001c04141c7981 */ /* 0x000ea8000c1e1900 */
[----:B------:R1:W-:Y:S04]  /*0640*/  STG.E desc[UR4][R20.64+0x20], R37 ;  /* 0x0000202514007986 */ /* 0x0003e8000c101904 */
[----:B0-----:R-:W3:Y:S01]  /*0650*/  LDG.E R32, desc[UR4][R20.64+0x20] ;  /* 0x0000200414207981 */ /* 0x001ee2000c1e1900 */
[----:B----4-:R-:W-:-:S02]  /*0660*/  IADD3.X R35, P0, PT, R35, R2, RZ, P0, !PT ;  /* 0x0000000223237210 */ /* 0x010fc4000071e4ff */
[----:B-----5:R-:W-:-:S03]  /*0670*/  IADD3.X R34, P1, PT, R34, R5, RZ, P1, !PT ;  /* 0x0000000522227210 */ /* 0x020fc60000f3e4ff */
[----:B------:R-:W-:Y:S04]  /*0680*/  STG.E desc[UR4][R20.64+0x24], R35 ;  /* 0x0000242314007986 */ /* 0x000fe8000c101904 */
[----:B------:R-:W4:Y:S01]  /*0690*/  LDG.E R5, desc[UR4][R20.64+0x24] ;  /* 0x0000240414057981 */ /* 0x000f22000c1e1900 */
[----:B------:R-:W-:-:S03]  /*06a0*/  IMAD R2, R15, R7, RZ ;  /* 0x000000070f027224 */ /* 0x000fc600078e02ff */
[----:B------:R0:W-:Y:S02]  /*06b0*/  STG.E desc[UR4][R20.64+0x10], R0 ;  /* 0x0000100014007986 */ /* 0x0001e4000c101904 */
[----:B-1----:R-:W-:Y:S02]  /*06c0*/  IADD3.X R37, P1, PT, R2, R3, RZ, P1, !PT ;  /* 0x0000000302257210 */ /* 0x002fe40000f3e4ff */
[----:B------:R1:W-:Y:S04]  /*06d0*/  STG.E desc[UR4][R20.64+0x14], R34 ;  /* 0x0000142214007986 */ /* 0x0003e8000c101904 */
[----:B------:R-:W5:Y:S04]  /*06e0*/  LDG.E R2, desc[UR4][R20.64+0x14] ;  /* 0x0000140414027981 */ /* 0x000f68000c1e1900 */
[----:B0-----:R-:W5:Y:S04]  /*06f0*/  LDG.E R0, desc[UR4][R20.64+0x10] ;  /* 0x0000100414007981 */ /* 0x001f68000c1e1900 */
[----:B------:R-:W-:Y:S04]  /*0700*/  STG.E desc[UR4][R20.64+0x18], R37 ;  /* 0x0000182514007986 */ /* 0x000fe8000c101904 */
[----:B------:R-:W5:Y:S01]  /*0710*/  LDG.E R3, desc[UR4][R20.64+0x18] ;  /* 0x0000180414037981 */ /* 0x000f62000c1e1900 */
[----:B------:R-:W-:-:S04]  /*0720*/  IMAD.HI.U32 R36, R15, R7, RZ ;  /* 0x000000070f247227 */ /* 0x000fc800078e00ff */
[----:B------:R-:W-:Y:S02]  /*0730*/  IMAD R35, R17, R7, RZ ;  /* 0x0000000711237224 */ /* 0x000fe400078e02ff */
[----:B------:R-:W-:-:S04]  /*0740*/  IMAD.WIDE.U32 R22, P2, R13, R6, R22 ;  /* 0x000000060d167225 */ /* 0x000fc80007840016 */
[----:B------:R-:W-:-:S04]  /*0750*/  IMAD.WIDE.U32.X R26, P2, R15, R6, R26, P2 ;  /* 0x000000060f1a7225 */ /* 0x000fc8000104041a */
[----:B-1----:R-:W-:-:S04]  /*0760*/  IMAD.HI.U32 R34, R17, R7, RZ ;  /* 0x0000000711227227 */ /* 0x002fc800078e00ff */
[----:B------:R-:W-:-:S04]  /*0770*/  IMAD.WIDE.U32.X R30, P2, R17, R6, R30, P2 ;  /* 0x00000006111e7225 */ /* 0x000fc8000104041e */
[----:B------:R-:W-:-:S04]  /*0780*/  IMAD.WIDE.U32 R22, P3, R12, R7, R22 ;  /* 0x000000070c167225 */ /* 0x000fc80007860016 */
[----:B------:R-:W-:-:S04]  /*0790*/  IMAD.WIDE.U32.X R26, P3, R14, R7, R26, P3 ;  /* 0x000000070e1a7225 */ /* 0x000fc8000186041a */
[----:B------:R-:W-:Y:S01]  /*07a0*/  IMAD.WIDE.U32.X R30, P3, R16, R7, R30, P3 ;  /* 0x00000007101e7225 */ /* 0x000fe2000186041e */
[----:B--2---:R-:W-:-:S05]  /*07b0*/  IADD3.X R28, P1, PT, R36, R28, RZ, P1, !PT ;  /* 0x0000001c241c7210 */ /* 0x004fca0000f3e4ff */
[----:B------:R0:W-:Y:S01]  /*07c0*/  STG.E desc[UR4][R20.64+0x1c], R28 ;  /* 0x00001c1c14007986 */ /* 0x0001e2000c101904 */
[----:B---3--:R-:W-:-:S05]  /*07d0*/  IADD3.X R32, P1, PT, R35, R32, RZ, P1, !PT ;  /* 0x0000002023207210 */ /* 0x008fca0000f3e4ff */
[----:B------:R1:W-:Y:S04]  /*07e0*/  STG.E desc[UR4][R20.64+0x20], R32 ;  /* 0x0000202014007986 */ /* 0x0003e8000c101904 */
[----:B0-----:R-:W2:Y:S01]  /*07f0*/  LDG.E R28, desc[UR4][R20.64+0x1c] ;  /* 0x00001c04141c7981 */ /* 0x001ea2000c1e1900 */
[----:B----4-:R-:W-:-:S03]  /*0800*/  IADD3.X R5, P1, PT, R34, R5, RZ, P1, !PT ;  /* 0x0000000522057210 */ /* 0x010fc60000f3e4ff */
[----:B-1----:R-:W3:Y:S01]  /*0810*/  LDG.E R32, desc[UR4][R20.64+0x20] ;  /* 0x0000200414207981 */ /* 0x002ee2000c1e1900 */
[----:B------:R-:W-:-:S03]  /*0820*/  IMAD.WIDE.U32.X R34, R19, R6, RZ, P2 ;  /* 0x0000000613227225 */ /* 0x000fc600010e04ff */
[----:B------:R0:W-:Y:S02]  /*0830*/  STG.E desc[UR4][R20.64+0x24], R5 ;  /* 0x0000240514007986 */ /* 0x0001e4000c101904 */
[----:B------:R-:W-:Y:S02]  /*0840*/  IADD3.X R35, PT, PT, RZ, R35, RZ, P0, !PT ;  /* 0x00000023ff237210 */ /* 0x000fe400007fe4ff */
[----:B------:R-:W4:Y:S01]  /*0850*/  LDG.E R36, desc[UR4][R20.64+0x24] ;  /* 0x0000240414247981 */ /* 0x000f22000c1e1900 */
[----:B------:R-:W-:-:S04]  /*0860*/  IMAD.WIDE.U32.X R34, P3, R18, R7, R34, P3 ;  /* 0x0000000712227225 */ /* 0x000fc80001860422 */
[----:B0-----:R-:W-:Y:S02]  /*0870*/  IMAD R5, R12, R8, RZ ;  /* 0x000000080c057224 */ /* 0x001fe400078e02ff */
[----:B------:R-:W-:-:S03]  /*0880*/  IMAD.WIDE.U32.X R6, R19, R7, RZ, P1 ;  /* 0x0000000713067225 */ /* 0x000fc600008e04ff */
[----:B-----5:R-:W-:Y:S01]  /*0890*/  IADD3 R0, P0, PT, R5, R0, RZ ;  /* 0x0000000005007210 */ /* 0x020fe20007f1e0ff */
[----:B------:R-:W-:Y:S01]  /*08a0*/  IMAD.HI.U32 R5, R12, R8, RZ ;  /* 0x000000080c057227 */ /* 0x000fe200078e00ff */
[----:B------:R0:W-:Y:S01]  /*08b0*/  STG.E desc[UR4][R20.64+0x28], R6 ;  /* 0x0000280614007986 */ /* 0x0001e2000c101904 */
[----:B------:R-:W-:-:S03]  /*08c0*/  IADD3.X R37, PT, PT, RZ, R7, RZ, P3, !PT ;  /* 0x00000007ff257210 */ /* 0x000fc60001ffe4ff */
[----:B------:R1:W-:Y:S01]  /*08d0*/  STG.E desc[UR4][R20.64+0x2c], R7 ;  /* 0x00002c0714007986 */ /* 0x0003e2000c101904 */
[----:B------:R-:W-:-:S03]  /*08e0*/  IADD3.X R2, P0, PT, R5, R2, RZ, P0, !PT ;  /* 0x0000000205027210 */ /* 0x000fc6000071e4ff */
[----:B0-----:R-:W5:Y:S01]  /*08f0*/  LDG.E R6, desc[UR4][R20.64+0x28] ;  /* 0x0000280414067981 */ /* 0x001f62000c1e1900 */
[----:B-1----:R-:W-:-:S03]  /*0900*/  IMAD R7, R14, R8, RZ ;  /* 0x000000080e077224 */ /* 0x002fc600078e02ff */
[----:B------:R0:W-:Y:S02]  /*0910*/  STG.E desc[UR4][R20.64+0x2c], R37 ;  /* 0x00002c2514007986 */ /* 0x0001e4000c101904 */
[----:B------:R-:W-:Y:S02]  /*0920*/  IADD3.X R7, P0, PT, R7, R3, RZ, P0, !PT ;  /* 0x0000000307077210 */ /* 0x000fe4000071e4ff */
[----:B------:R-:W5:Y:S01]  /*0930*/  LDG.E R3, desc[UR4][R20.64+0x2c] ;  /* 0x00002c0414037981 */ /* 0x000f62000c1e1900 */
[-C--:B------:R-:W-:Y:S02]  /*0940*/  IMAD R5, R16, R8.reuse, RZ ;  /* 0x0000000810057224 */ /* 0x080fe400078e02ff */
[-C--:B0-----:R-:W-:Y:S01]  /*0950*/  IMAD.HI.U32 R37, R14, R8.reuse, RZ ;  /* 0x000000080e257227 */ /* 0x081fe200078e00ff */
[----:B------:R-:W-:Y:S04]  /*0960*/  STG.E desc[UR4][R20.64+0x18], R7 ;  /* 0x0000180714007986 */ /* 0x000fe8000c101904 */
[----:B------:R0:W-:Y:S02]  /*0970*/  STG.E desc[UR4][R20.64+0x8], R33 ;  /* 0x0000082114007986 */ /* 0x0001e4000c101904 */
[----:B0-----:R-:W-:Y:S01]  /*0980*/  IMAD.HI.U32 R33, R16, R8, RZ ;  /* 0x0000000810217227 */ /* 0x001fe200078e00ff */
[----:B--2---:R-:W-:-:S04]  /*0990*/  IADD3.X R37, P0, PT, R37, R28, RZ, P0, !PT ;  /* 0x0000001c25257210 */ /* 0x004fc8000071e4ff */
[----:B---3--:R-:W-:Y:S02]  /*09a0*/  IADD3.X R32, P0, PT, R5, R32, RZ, P0, !PT ;  /* 0x0000002005207210 */ /* 0x008fe4000071e4ff */
[----:B------:R-:W2:Y:S04]  /*09b0*/  LDG.E R5, desc[UR4][R20.64+0x18] ;  /* 0x0000180414057981 */ /* 0x000ea8000c1e1900 */
[----:B------:R5:W-:Y:S04]  /*09c0*/  STG.E desc[UR4][R20.64+0x1c], R37 ;  /* 0x00001c2514007986 */ /* 0x000be8000c101904 */
[----:B------:R-:W3:Y:S01]  /*09d0*/  LDG.E R7, desc[UR4][R20.64+0x1c] ;  /* 0x00001c0414077981 */ /* 0x000ee2000c1e1900 */
[----:B----4-:R-:W-:Y:S01]  /*09e0*/  IADD3.X R36, P0, PT, R33, R36, RZ, P0, !PT ;  /* 0x0000002421247210 */ /* 0x010fe2000071e4ff */
[----:B------:R-:W-:-:S02]  /*09f0*/  IMAD R28, R18, R8, RZ ;  /* 0x00000008121c7224 */ /* 0x000fc400078e02ff */
[----:B------:R0:W-:Y:S04]  /*0a00*/  STG.E desc[UR4][R20.64+0x20], R32 ;  /* 0x0000202014007986 */ /* 0x0001e8000c101904 */
[----:B------:R-:W4:Y:S04]  /*0a10*/  LDG.E R33, desc[UR4][R20.64+0x20] ;  /* 0x0000200414217981 */ /* 0x000f28000c1e1900 */
[----:B------:R-:W-:Y:S01]  /*0a20*/  STG.E desc[UR4][R20.64+0x24], R36 ;  /* 0x0000242414007986 */ /* 0x000fe2000c101904 */
[----:B-----5:R-:W-:Y:S01]  /*0a30*/  IADD3.X R37, P0, PT, R28, R6, RZ, P0, !PT ;  /* 0x000000061c257210 */ /* 0x020fe2000071e4ff */
[----:B------:R-:W-:-:S05]  /*0a40*/  IMAD.HI.U32 R6, R18, R8, RZ ;  /* 0x0000000812067227 */ /* 0x000fca00078e00ff */
[----:B------:R-:W-:Y:S02]  /*0a50*/  IADD3.X R3, P1, PT, R6, R3, RZ, P0, !PT ;  /* 0x0000000306037210 */ /* 0x000fe4000073e4ff */
[----:B------:R-:W5:Y:S01]  /*0a60*/  LDG.E R6, desc[UR4][R20.64+0x24] ;  /* 0x0000240414067981 */ /* 0x000f62000c1e1900 */
[----:B------:R-:W-:-:S03]  /*0a70*/  IMAD R28, R13, R9, RZ ;  /* 0x000000090d1c7224 */ /* 0x000fc600078e02ff */
[----:B------:R1:W-:Y:S04]  /*0a80*/  STG.E desc[UR4][R20.64+0x28], R37 ;  /* 0x0000282514007986 */ /* 0x0003e8000c101904 */
[----:B0-----:R-:W5:Y:S04]  /*0a90*/  LDG.E R32, desc[UR4][R20.64+0x28] ;  /* 0x0000280414207981 */ /* 0x001f68000c1e1900 */
[----:B------:R0:W-:Y:S01]  /*0aa0*/  STG.E desc[UR4][R20.64+0x2c], R3 ;  /* 0x00002c0314007986 */ /* 0x0001e2000c101904 */
[----:B-1----:R-:W-:Y:S01]  /*0ab0*/  IMAD.HI.U32 R37, R15, R9, RZ ;  /* 0x000000090f257227 */ /* 0x002fe200078e00ff */
[----:B--2---:R-:W-:-:S03]  /*0ac0*/  IADD3 R36, P0, PT, R28, R5, RZ ;  /* 0x000000051c247210 */ /* 0x004fc60007f1e0ff */
[----:B------:R-:W-:Y:S01]  /*0ad0*/  IMAD.HI.U32 R5, R13, R9, RZ ;  /* 0x000000090d057227 */ /* 0x000fe200078e00ff */
[----:B------:R-:W2:Y:S04]  /*0ae0*/  LDG.E R28, desc[UR4][R20.64+0x2c] ;  /* 0x00002c04141c7981 */ /* 0x000ea8000c1e1900 */
[----:B---3--:R-:W-:Y:S01]  /*0af0*/  IADD3.X R7, P0, PT, R5, R7, RZ, P0, !PT ;  /* 0x0000000705077210 */ /* 0x008fe2000071e4ff */
[----:B------:R-:W-:Y:S01]  /*0b00*/  IMAD R5, R15, R9, RZ ;  /* 0x000000090f057224 */ /* 0x000fe200078e02ff */
[----:B------:R-:W-:Y:S04]  /*0b10*/  STG.E desc[UR4][R20.64+0x18], R36 ;  /* 0x0000182414007986 */ /* 0x000fe8000c101904 */
[----:B----4-:R-:W-:-:S02]  /*0b20*/  IADD3.X R33, P0, PT, R5, R33, RZ, P0, !PT ;  /* 0x0000002105217210 */ /* 0x010fc4000071e4ff */
[----:B------:R-:W3:Y:S04]  /*0b30*/  LDG.E R5, desc[UR4][R20.64+0x18] ;  /* 0x0000180414057981 */ /* 0x000ee8000c1e1900 */
[----:B------:R1:W-:Y:S04]  /*0b40*/  STG.E desc[UR4][R20.64+0x1c], R7 ;  /* 0x00001c0714007986 */ /* 0x0003e8000c101904 */
[----:B0-----:R-:W4:Y:S04]  /*0b50*/  LDG.E R3, desc[UR4][R20.64+0x1c] ;  /* 0x00001c0414037981 */ /* 0x001f28000c1e1900 */
[----:B------:R0:W-:Y:S04]  /*0b60*/  STG.E desc[UR4][R20.64+0x20], R33 ;  /* 0x0000202114007986 */ /* 0x0001e8000c101904 */
[----:B-1----:R-:W4:Y:S01]  /*0b70*/  LDG.E R7, desc[UR4][R20.64+0x20] ;  /* 0x0000200414077981 */ /* 0x002f22000c1e1900 */
[----:B-----5:R-:W-:-:S05]  /*0b80*/  IADD3.X R37, P0, PT, R37, R6, RZ, P0, !PT ;  /* 0x0000000625257210 */ /* 0x020fca000071e4ff */
[----:B------:R-:W-:Y:S04]  /*0b90*/  STG.E desc[UR4][R20.64+0x24], R37 ;  /* 0x0000242514007986 */ /* 0x000fe8000c101904 */
[----:B------:R-:W5:Y:S01]  /*0ba0*/  LDG.E R6, desc[UR4][R20.64+0x24] ;  /* 0x0000240414067981 */ /* 0x000f62000c1e1900 */
[----:B------:R-:W-:Y:S02]  /*0bb0*/  IMAD R36, R17, R9, RZ ;  /* 0x0000000911247224 */ /* 0x000fe400078e02ff */
[----:B------:R-:W-:-:S03]  /*0bc0*/  IMAD.WIDE.U32 R26, P2, R13, R8, R26 ;  /* 0x000000080d1a7225 */ /* 0x000fc6000784001a */
[----:B0-----:R-:W-:Y:S01]  /*0bd0*/  IADD3.X R33, P0, PT, R36, R32, RZ, P0, !PT ;  /* 0x0000002024217210 */ /* 0x001fe2000071e4ff */
[----:B------:R-:W-:-:S04]  /*0be0*/  IMAD.WIDE.U32.X R30, P2, R15, R8, R30, P2 ;  /* 0x000000080f1e7225 */ /* 0x000fc8000104041e */
[C---:B------:R-:W-:Y:S01]  /*0bf0*/  IMAD.HI.U32 R32, R17.reuse, R9, RZ ;  /* 0x0000000911207227 */ /* 0x040fe200078e00ff */
[----:B------:R0:W-:Y:S03]  /*0c00*/  STG.E desc[UR4][R20.64+0xc], R29 ;  /* 0x00000c1d14007986 */ /* 0x0001e6000c101904 */
[----:B------:R-:W-:-:S04]  /*0c10*/  IMAD.WIDE.U32.X R34, P2, R17, R8, R34, P2 ;  /* 0x0000000811227225 */ /* 0x000fc80001040422 */
[----:B------:R-:W-:-:S04]  /*0c20*/  IMAD.WIDE.U32 R26, P3, R12, R9, R26 ;  /* 0x000000090c1a7225 */ /* 0x000fc8000786001a */
[----:B------:R-:W-:-:S04]  /*0c30*/  IMAD.WIDE.U32.X R30, P3, R14, R9, R30, P3 ;  /* 0x000000090e1e7225 */ /* 0x000fc8000186041e */
[----:B------:R-:W-:Y:S01]  /*0c40*/  IMAD.WIDE.U32.X R34, P3, R16, R9, R34, P3 ;  /* 0x0000000910227225 */ /* 0x000fe20001860422 */
[----:B------:R1:W-:Y:S01]  /*0c50*/  STG.E desc[UR4][R20.64+0x28], R33 ;  /* 0x0000282114007986 */ /* 0x0003e2000c101904 */
[----:B--2---:R-:W-:Y:S02]  /*0c60*/  IADD3.X R32, P0, PT, R32, R28, RZ, P0, !PT ;  /* 0x0000001c20207210 */ /* 0x004fe4000071e4ff */
[----:B0-----:R-:W-:-:S04]  /*0c70*/  IMAD.WIDE.U32.X R28, R19, R8, RZ, P2 ;  /* 0x00000008131c7225 */ /* 0x001fc800010e04ff */
[----:B------:R-:W-:Y:S01]  /*0c80*/  IMAD R8, R12, R10, RZ ;  /* 0x0000000a0c087224 */ /* 0x000fe200078e02ff */
[----:B------:R-:W-:Y:S01]  /*0c90*/  IADD3.X R29, PT, PT, RZ, R29, RZ, P1, !PT ;  /* 0x0000001dff1d7210 */ /* 0x000fe20000ffe4ff */
[----:B------:R-:W-:-:S04]  /*0ca0*/  IMAD.WIDE.U32.X R36, R19, R9, RZ, P0 ;  /* 0x0000000913247225 */ /* 0x000fc800000e04ff */
[----:B------:R-:W-:Y:S01]  /*0cb0*/  IMAD.WIDE.U32.X R28, P3, R18, R9, R28, P3 ;  /* 0x00000009121c7225 */ /* 0x000fe2000186041c */
[----:B---3--:R-:W-:-:S03]  /*0cc0*/  IADD3 R5, P0, PT, R8, R5, RZ ;  /* 0x0000000508057210 */ /* 0x008fc60007f1e0ff */
[-C--:B------:R-:W-:Y:S01]  /*0cd0*/  IMAD.HI.U32 R8, R12, R10.reuse, RZ ;  /* 0x0000000a0c087227 */ /* 0x080fe200078e00ff */
[----:B------:R0:W-:Y:S03]  /*0ce0*/  STG.E desc[UR4][R20.64+0x2c], R32 ;  /* 0x00002c2014007986 */ /* 0x0001e6000c101904 */
[-C--:B------:R-:W-:Y:S01]  /*0cf0*/  IMAD.WIDE.U32 R30, P1, R13, R10.reuse, R30 ;  /* 0x0000000a0d1e7225 */ /* 0x080fe2000782001e */
[----:B------:R2:W-:Y:S01]  /*0d00*/  STG.E desc[UR4][R20.64+0x34], R37 ;  /* 0x0000342514007986 */ /* 0x0005e2000c101904 */
[----:B----4-:R-:W-:Y:S02]  /*0d10*/  IADD3.X R3, P0, PT, R8, R3, RZ, P0, !PT ;  /* 0x0000000308037210 */ /* 0x010fe4000071e4ff */
[-C--:B------:R-:W-:Y:S01]  /*0d20*/  IMAD.WIDE.U32.X R8, P1, R15, R10.reuse, R34, P1 ;  /* 0x0000000a0f087225 */ /* 0x080fe20000820422 */
[----:B-1----:R-:W3:Y:S04]  /*0d30*/  LDG.E R33, desc[UR4][R20.64+0x2c] ;  /* 0x00002c0414217981 */ /* 0x002ee8000c1e1900 */
[----:B0-----:R-:W4:Y:S01]  /*0d40*/  LDG.E R32, desc[UR4][R20.64+0x28] ;  /* 0x0000280414207981 */ /* 0x001f22000c1e1900 */
[----:B------:R-:W-:Y:S01]  /*0d50*/  IMAD R34, R14, R10, RZ ;  /* 0x0000000a0e227224 */ /* 0x000fe200078e02ff */
[----:B--2---:R-:W-:-:S02]  /*0d60*/  IADD3.X R37, PT, PT, RZ, R37, RZ, P3, !PT ;  /* 0x00000025ff257210 */ /* 0x004fc40001ffe4ff */
[----:B------:R-:W-:Y:S02]  /*0d70*/  STG.E desc[UR4][R20.64+0x30], R36 ;  /* 0x0000302414007986 */ /* 0x000fe4000c101904 */
[----:B------:R-:W-:Y:S02]  /*0d80*/  IADD3.X R7, P0, PT, R34, R7, RZ, P0, !PT ;  /* 0x0000000722077210 */ /* 0x000fe4000071e4ff */
[----:B------:R0:W-:Y:S04]  /*0d90*/  STG.E desc[UR4][R20.64+0x34], R37 ;  /* 0x0000342514007986 */ /* 0x0001e8000c101904 */
[----:B------:R-:W2:Y:S01]  /*0da0*/  LDG.E R35, desc[UR4][R20.64+0x30] ;  /* 0x0000300414237981 */ /* 0x000ea2000c1e1900 */
[----:B0-----:R-:W-:-:S05]  /*0db0*/  IMAD.HI.U32 R37, R14, R10, RZ ;  /* 0x0000000a0e257227 */ /* 0x001fca00078e00ff */
[----:B-----5:R-:W-:Y:S02]  /*0dc0*/  IADD3.X R37, P0, PT, R37, R6, RZ, P0, !PT ;  /* 0x0000000625257210 */ /* 0x020fe4000071e4ff */
[----:B------:R-:W5:Y:S01]  /*0dd0*/  LDG.E R6, desc[UR4][R20.64+0x34] ;  /* 0x0000340414067981 */ /* 0x000f62000c1e1900 */
[----:B------:R-:W-:-:S03]  /*0de0*/  IMAD.WIDE.U32 R30, P2, R12, R11, R30 ;  /* 0x0000000b0c1e7225 */ /* 0x000fc6000784001e */
[----:B------:R0:W-:Y:S01]  /*0df0*/  STG.E desc[UR4][R20.64+0x20], R7 ;  /* 0x0000200714007986 */ /* 0x0001e2000c101904 */
[----:B------:R-:W-:-:S03]  /*0e00*/  IMAD.WIDE.U32.X R8, P2, R14, R11, R8, P2 ;  /* 0x0000000b0e087225 */ /* 0x000fc60001040408 */
[----:B------:R-:W5:Y:S01]  /*0e10*/  LDG.E R34, desc[UR4][R20.64+0x20] ;  /* 0x0000200414227981 */ /* 0x000f62000c1e1900 */
[CC--:B------:R-:W-:Y:S02]  /*0e20*/  IMAD R14, R16.reuse, R10.reuse, RZ ;  /* 0x0000000a100e7224 */ /* 0x0c0fe400078e02ff */
[----:B------:R-:W-:Y:S01]  /*0e30*/  IMAD.HI.U32 R36, R16, R10, RZ ;  /* 0x0000000a10247227 */ /* 0x000fe200078e00ff */
[----:B------:R-:W-:Y:S04]  /*0e40*/  STG.E desc[UR4][R20.64+0x24], R37 ;  /* 0x0000242514007986 */ /* 0x000fe8000c101904 */
[----:B0-----:R-:W5:Y:S01]  /*0e50*/  LDG.E R7, desc[UR4][R20.64+0x24] ;  /* 0x0000240414077981 */ /* 0x001f62000c1e1900 */
[----:B----4-:R-:W-:Y:S01]  /*0e60*/  IADD3.X R14, P0, PT, R14, R32, RZ, P0, !PT ;  /* 0x000000200e0e7210 */ /* 0x010fe2000071e4ff */
[----:B------:R-:W-:-:S03]  /*0e70*/  IMAD R32, R18, R10, RZ ;  /* 0x0000000a12207224 */ /* 0x000fc600078e02ff */
[----:B---3--:R-:W-:Y:S01]  /*0e80*/  IADD3.X R36, P0, PT, R36, R33, RZ, P0, !PT ;  /* 0x0000002124247210 */ /* 0x008fe2000071e4ff */
[----:B------:R-:W-:Y:S01]  /*0e90*/  IMAD.HI.U32 R33, R18, R10, RZ ;  /* 0x0000000a12217227 */ /* 0x000fe200078e00ff */
[----:B------:R0:W-:Y:S02]  /*0ea0*/  STG.E desc[UR4][R20.64+0x28], R14 ;  /* 0x0000280e14007986 */ /* 0x0001e4000c101904 */
[----:B--2---:R-:W-:Y:S02]  /*0eb0*/  IADD3.X R35, P0, PT, R32, R35, RZ, P0, !PT ;  /* 0x0000002320237210 */ /* 0x004fe4000071e4ff */
[----:B------:R-:W2:Y:S04]  /*0ec0*/  LDG.E R32, desc[UR4][R20.64+0x28] ;  /* 0x0000280414207981 */ /* 0x000ea8000c1e1900 */
[----:B------:R-:W-:Y:S04]  /*0ed0*/  STG.E desc[UR4][R20.64+0x2c], R36 ;  /* 0x00002c2414007986 */ /* 0x000fe8000c101904 */
[----:B------:R-:W-:Y:S01]  /*0ee0*/  STG.E desc[UR4][R20.64+0x30], R35 ;  /* 0x0000302314007986 */ /* 0x000fe2000c101904 */
[----:B-----5:R-:W-:-:S03]  /*0ef0*/  IADD3.X R33, P0, PT, R33, R6, RZ, P0, !PT ;  /* 0x0000000621217210 */ /* 0x020fc6000071e4ff */
[----:B------:R-:W3:Y:S04]  /*0f00*/  LDG.E R6, desc[UR4][R20.64+0x2c] ;  /* 0x00002c0414067981 */ /* 0x000ee8000c1e1900 */
[----:B------:R1:W-:Y:S04]  /*0f10*/  STG.E desc[UR4][R20.64+0x34], R33 ;  /* 0x0000342114007986 */ /* 0x0003e8000c101904 */
[----:B0-----:R-:W4:Y:S04]  /*0f20*/  LDG.E R14, desc[UR4][R20.64+0x34] ;  /* 0x00003404140e7981 */ /* 0x001f28000c1e1900 */
[----:B-1----:R-:W5:Y:S01]  /*0f30*/  LDG.E R33, desc[UR4][R20.64+0x30] ;  /* 0x0000300414217981 */ /* 0x002f62000c1e1900 */
[----:B------:R-:W-:-:S03]  /*0f40*/  IMAD.WIDE.U32.X R28, P1, R17, R10, R28, P1 ;  /* 0x0000000a111c7225 */ /* 0x000fc6000082041c */
[----:B------:R0:W-:Y:S01]  /*0f50*/  STG.E desc[UR4][R20.64+0x18], R5 ;  /* 0x0000180514007986 */ /* 0x0001e2000c101904 */
[----:B------:R-:W-:Y:S02]  /*0f60*/  IMAD R35, R13, R11, RZ ;  /* 0x0000000b0d237224 */ /* 0x000fe400078e02ff */
[----:B------:R-:W-:Y:S01]  /*0f70*/  IMAD.WIDE.U32.X R36, R19, R10, RZ, P1 ;  /* 0x0000000a13247225 */ /* 0x000fe200008e04ff */
[----:B------:R1:W-:Y:S02]  /*0f80*/  STG.E desc[UR4][R20.64+0x14], R2 ;  /* 0x0000140214007986 */ /* 0x0003e4000c101904 */
[----:B------:R-:W-:Y:S01]  /*0f90*/  IADD3 R34, P1, PT, R35, R34, RZ ;  /* 0x0000002223227210 */ /* 0x000fe20007f3e0ff */
[----:B0-----:R-:W-:-:S05]  /*0fa0*/  IMAD.WIDE.U32 R4, R12, R4, RZ ;  /* 0x000000040c047225 */ /* 0x001fca00078e00ff */
[----:B------:R0:W-:Y:S01]  /*0fb0*/  STG.E desc[UR4][R20.64+0x4], R5 ;  /* 0x0000040514007986 */ /* 0x0001e2000c101904 */
[----:B-1----:R-:W-:-:S03]  /*0fc0*/  IMAD.HI.U32 R2, R13, R11, RZ ;  /* 0x0000000b0d027227 */ /* 0x002fc600078e00ff */
[----:B------:R-:W4:Y:S04]  /*0fd0*/  LDG.E R35, desc[UR4][R20.64+0x4] ;  /* 0x0000040414237981 */ /* 0x000f28000c1e1900 */
[----:B------:R-:W4:Y:S01]  /*0fe0*/  LDG.E R13, desc[UR4][R20.64+0x8] ;  /* 0x00000804140d7981 */ /* 0x000f22000c1e1900 */
[----:B------:R-:W-:-:S03]  /*0ff0*/  IADD3.X R2, P1, PT, R2, R7, RZ, P1, !PT ;  /* 0x0000000702027210 */ /* 0x000fc60000f3e4ff */
[----:B------:R-:W4:Y:S01]  /*1000*/  LDG.E R7, desc[UR4][R20.64+0xc] ;  /* 0x00000c0414077981 */ /* 0x000f22000c1e1900 */
[----:B------:R-:W-:-:S03]  /*1010*/  IMAD.WIDE.U32.X R28, P2, R16, R11, R28, P2 ;  /* 0x0000000b101c7225 */ /* 0x000fc6000104041c */
[----:B------:R1:W-:Y:S01]  /*1020*/  STG.E desc[UR4][R20.64+0x10], R0 ;  /* 0x0000100014007986 */ /* 0x0003e2000c101904 */
[----:B------:R-:W-:-:S03]  /*1030*/  IMAD.HI.U32 R16, R15, R11, RZ ;  /* 0x0000000b0f107227 */ /* 0x000fc600078e00ff */
[----:B------:R1:W-:Y:S04]  /*1040*/  STG.E desc[UR4][R20.64+0x1c], R3 ;  /* 0x00001c0314007986 */ /* 0x0003e8000c101904 */
[----:B0-----:R-:W4:Y:S01]  /*1050*/  LDG.E R5, desc[UR4][R20.64+0x10] ;  /* 0x0000100414057981 */ /* 0x001f22000c1e1900 */
[----:B------:R-:W-:-:S03]  /*1060*/  IMAD R10, R17, R11, RZ ;  /* 0x0000000b110a7224 */ /* 0x000fc600078e02ff */
[----:B-1----:R-:W4:Y:S01]  /*1070*/  LDG.E R0, desc[UR4][R20.64+0x18] ;  /* 0x0000180414007981 */ /* 0x002f22000c1e1900 */
[----:B------:R-:W-:-:S03]  /*1080*/  IMAD R3, R15, R11, RZ ;  /* 0x0000000b0f037224 */ /* 0x000fc600078e02ff */
[----:B------:R-:W4:Y:S04]  /*1090*/  LDG.E R15, desc[UR4][R20.64+0x14] ;  /* 0x00001404140f7981 */ /* 0x000f28000c1e1900 */
[----:B------:R5:W-:Y:S01]  /*10a0*/  STG.E desc[UR4][R20.64+0x20], R34 ;  /* 0x0000202214007986 */ /* 0x000be2000c101904 */
[----:B------:R-:W-:-:S03]  /*10b0*/  IADD3.X R37, PT, PT, RZ, R37, RZ, P0, !PT ;  /* 0x00000025ff257210 */ /* 0x000fc600007fe4ff */
[----:B------:R0:W-:Y:S01]  /*10c0*/  STG.E desc[UR4][R20.64+0x24], R2 ;  /* 0x0000240214007986 */ /* 0x0001e2000c101904 */
[----:B------:R-:W-:Y:S01]  /*10d0*/  IMAD.WIDE.U32.X R36, P2, R18, R11, R36, P2 ;  /* 0x0000000b12247225 */ /* 0x000fe20001040424 */
[----:B--2---:R-:W-:-:S03]  /*10e0*/  IADD3.X R32, P1, PT, R3, R32, RZ, P1, !PT ;  /* 0x0000002003207210 */ /* 0x004fc60000f3e4ff */
[----:B------:R-:W-:Y:S02]  /*10f0*/  IMAD.HI.U32 R3, R17, R11, RZ ;  /* 0x0000000b11037227 */ /* 0x000fe400078e00ff */
[----:B------:R-:W2:Y:S01]  /*1100*/  LDG.E R17, desc[UR4][R20.64+0x1c] ;  /* 0x00001c0414117981 */ /* 0x000ea2000c1e1900 */
[----:B---3--:R-:W-:-:S03]  /*1110*/  IADD3.X R16, P1, PT, R16, R6, RZ, P1, !PT ;  /* 0x0000000610107210 */ /* 0x008fc60000f3e4ff */
[----:B------:R-:W3:Y:S04]  /*1120*/  LDG.E R6, desc[UR4][R20.64+0x20] ;  /* 0x0000200414067981 */ /* 0x000ee8000c1e1900 */
[----:B------:R-:W-:Y:S01]  /*1130*/  STG.E desc[UR4][R20.64+0x28], R32 ;  /* 0x0000282014007986 */ /* 0x000fe2000c101904 */
[----:B-----5:R-:W-:-:S03]  /*1140*/  IADD3.X R34, P1, PT, R10, R33, RZ, P1, !PT ;  /* 0x000000210a227210 */ /* 0x020fc60000f3e4ff */
[----:B------:R-:W5:Y:S01]  /*1150*/  LDG.E R33, desc[UR4][R20.64+0x24] ;  /* 0x0000240414217981 */ /* 0x000f62000c1e1900 */
[----:B----4-:R-:W-:-:S05]  /*1160*/  IADD3.X R14, P1, PT, R3, R14, RZ, P1, !PT ;  /* 0x0000000e030e7210 */ /* 0x010fca0000f3e4ff */
[----:B0-----:R-:W-:Y:S02]  /*1170*/  IMAD.WIDE.U32.X R2, R19, R11, RZ, P1 ;  /* 0x0000000b13027225 */ /* 0x001fe400008e04ff */
[----:B------:R-:W4:Y:S04]  /*1180*/  LDG.E R19, desc[UR4][R20.64+0x28] ;  /* 0x0000280414137981 */ /* 0x000f28000c1e1900 */
[----:B------:R-:W-:Y:S04]  /*1190*/  STG.E desc[UR4][R20.64+0x2c], R16 ;  /* 0x00002c1014007986 */ /* 0x000fe8000c101904 */
[----:B------:R-:W4:Y:S04]  /*11a0*/  LDG.E R11, desc[UR4][R20.64+0x2c] ;  /* 0x00002c04140b7981 */ /* 0x000f28000c1e1900 */
[----:B------:R-:W-:Y:S04]  /*11b0*/  STG.E desc[UR4][R20.64+0x30], R34 ;  /* 0x0000302214007986 */ /* 0x000fe8000c101904 */
[----:B------:R-:W4:Y:S04]  /*11c0*/  LDG.E R10, desc[UR4][R20.64+0x30] ;  /* 0x00003004140a7981 */ /* 0x000f28000c1e1900 */
[----:B------:R-:W-:Y:S04]  /*11d0*/  STG.E desc[UR4][R20.64+0x34], R14 ;  /* 0x0000340e14007986 */ /* 0x000fe8000c101904 */
[----:B------:R-:W4:Y:S04]  /*11e0*/  LDG.E R12, desc[UR4][R20.64+0x34] ;  /* 0x00003404140c7981 */ /* 0x000f28000c1e1900 */
[----:B------:R0:W-:Y:S04]  /*11f0*/  STG.E desc[UR4][R20.64+0x3c], R3 ;  /* 0x00003c0314007986 */ /* 0x0001e8000c101904 */
[----:B------:R-:W-:Y:S04]  /*1200*/  STG.E desc[UR4][R20.64+0x38], R2 ;  /* 0x0000380214007986 */ /* 0x000fe8000c101904 */
[----:B------:R-:W4:Y:S01]  /*1210*/  LDG.E R18, desc[UR4][R20.64+0x38] ;  /* 0x0000380414127981 */ /* 0x000f22000c1e1900 */
[----:B0-----:R-:W-:-:S05]  /*1220*/  IADD3.X R3, PT, PT, RZ, R3, RZ, P2, !PT ;  /* 0x00000003ff037210 */ /* 0x001fca00017fe4ff */
[----:B------:R0:W-:Y:S04]  /*1230*/  STG.E desc[UR4][R20.64+0x3c], R3 ;  /* 0x00003c0314007986 */ /* 0x0001e8000c101904 */
[----:B------:R-:W4:Y:S01]  /*1240*/  LDG.E R16, desc[UR4][R20.64+0x3c] ;  /* 0x00003c0414107981 */ /* 0x000f22000c1e1900 */
[----:B------:R-:W-:-:S04]  /*1250*/  IADD3 R35, P0, PT, R35, R24, RZ ;  /* 0x0000001823237210 */ /* 0x000fc80007f1e0ff */
[----:B------:R-:W-:-:S04]  /*1260*/  IADD3.X R13, P0, PT, R13, R25, RZ, P0, !PT ;  /* 0x000000190d0d7210 */ /* 0x000fc8000071e4ff */
[----:B------:R-:W-:-:S04]  /*1270*/  IADD3.X R7, P0, PT, R7, R22, RZ, P0, !PT ;  /* 0x0000001607077210 */ /* 0x000fc8000071e4ff */
[----:B------:R-:W-:-:S04]  /*1280*/  IADD3.X R5, P0, PT, R5, R23, RZ, P0, !PT ;  /* 0x0000001705057210 */ /* 0x000fc8000071e4ff */
[----:B------:R-:W-:-:S04]  /*1290*/  IADD3.X R15, P0, PT, R15, R26, RZ, P0, !PT ;  /* 0x0000001a0f0f7210 */ /* 0x000fc8000071e4ff */
[----:B------:R-:W-:Y:S01]  /*12a0*/  IADD3.X R27, P0, PT, R0, R27, RZ, P0, !PT ;  /* 0x0000001b001b7210 */ /* 0x000fe2000071e4ff */
[----:B------:R-:W-:Y:S04]  /*12b0*/  STG.E desc[UR4][R20.64], R4 ;  /* 0x0000000414007986 */ /* 0x000fe8000c101904 */
[----:B------:R-:W-:Y:S04]  /*12c0*/  STG.E desc[UR4][R20.64+0x4], R35 ;  /* 0x0000042314007986 */ /* 0x000fe8000c101904 */
[----:B------:R-:W-:Y:S04]  /*12d0*/  STG.E desc[UR4][R20.64+0x8], R13 ;  /* 0x0000080d14007986 */ /* 0x000fe8000c101904 */
[----:B------:R-:W-:Y:S04]  /*12e0*/  STG.E desc[UR4][R20.64+0xc], R7 ;  /* 0x00000c0714007986 */ /* 0x000fe8000c101904 */
[----:B------:R-:W-:Y:S04]  /*12f0*/  STG.E desc[UR4][R20.64+0x10], R5 ;  /* 0x0000100514007986 */ /* 0x000fe8000c101904 */
[----:B------:R-:W-:Y:S04]  /*1300*/  STG.E desc[UR4][R20.64+0x14], R15 ;  /* 0x0000140f14007986 */ /* 0x000fe8000c101904 */
[----:B------:R-:W-:Y:S01]  /*1310*/  STG.E desc[UR4][R20.64+0x18], R27 ;  /* 0x0000181b14007986 */ /* 0x000fe2000c101904 */
[----:B--2---:R-:W-:-:S04]  /*1320*/  IADD3.X R17, P0, PT, R17, R30, RZ, P0, !PT ;  /* 0x0000001e11117210 */ /* 0x004fc8000071e4ff */
[----:B---3--:R-:W-:-:S04]  /*1330*/  IADD3.X R31, P0, PT, R6, R31, RZ, P0, !PT ;  /* 0x0000001f061f7210 */ /* 0x008fc8000071e4ff */
[----:B-----5:R-:W-:-:S04]  /*1340*/  IADD3.X R33, P0, PT, R33, R8, RZ, P0, !PT ;  /* 0x0000000821217210 */ /* 0x020fc8000071e4ff */
[----:B----4-:R-:W-:-:S04]  /*1350*/  IADD3.X R19, P0, PT, R19, R9, RZ, P0, !PT ;  /* 0x0000000913137210 */ /* 0x010fc8000071e4ff */
[----:B------:R-:W-:-:S04]  /*1360*/  IADD3.X R11, P0, PT, R11, R28, RZ, P0, !PT ;  /* 0x0000001c0b0b7210 */ /* 0x000fc8000071e4ff */
[----:B------:R-:W-:-:S04]  /*1370*/  IADD3.X R29, P0, PT, R10, R29, RZ, P0, !PT ;  /* 0x0000001d0a1d7210 */ /* 0x000fc8000071e4ff */
[----:B0-----:R-:W-:Y:S01]  /*1380*/  IADD3.X R3, P0, PT, R12, R36, RZ, P0, !PT ;  /* 0x000000240c037210 */ /* 0x001fe2000071e4ff */
[----:B------:R-:W-:Y:S03]  /*1390*/  STG.E desc[UR4][R20.64+0x1c], R17 ;  /* 0x00001c1114007986 */ /* 0x000fe6000c101904 */
[----:B------:R-:W-:Y:S01]  /*13a0*/  IADD3.X R37, P0, PT, R18, R37, RZ, P0, !PT ;  /* 0x0000002512257210 */ /* 0x000fe2000071e4ff */
[----:B------:R-:W-:Y:S04]  /*13b0*/  STG.E desc[UR4][R20.64+0x20], R31 ;  /* 0x0000201f14007986 */ /* 0x000fe8000c101904 */
[----:B------:R-:W-:Y:S01]  /*13c0*/  STG.E desc[UR4][R20.64+0x24], R33 ;  /* 0x0000242114007986 */ /* 0x000fe2000c101904 */
[----:B------:R-:W-:-:S03]  /*13d0*/  IADD3.X R9, PT, PT, RZ, R16, RZ, P0, !PT ;  /* 0x00000010ff097210 */ /* 0x000fc600007fe4ff */
[----:B------:R-:W-:Y:S04]  /*13e0*/  STG.E desc[UR4][R20.64+0x28], R19 ;  /* 0x0000281314007986 */ /* 0x000fe8000c101904 */
[----:B------:R-:W-:Y:S04]  /*13f0*/  STG.E desc[UR4][R20.64+0x2c], R11 ;  /* 0x00002c0b14007986 */ /* 0x000fe8000c101904 */
[----:B------:R-:W-:Y:S04]  /*1400*/  STG.E desc[UR4][R20.64+0x30], R29 ;  /* 0x0000301d14007986 */ /* 0x000fe8000c101904 */
[----:B------:R-:W-:Y:S04]  /*1410*/  STG.E desc[UR4][R20.64+0x34], R3 ;  /* 0x0000340314007986 */ /* 0x000fe8000c101904 */
[----:B------:R-:W-:Y:S04]  /*1420*/  STG.E desc[UR4][R20.64+0x38], R37 ;  /* 0x0000382514007986 */ /* 0x000fe8000c101904 */
[----:B------:R-:W-:Y:S01]  /*1430*/  STG.E desc[UR4][R20.64+0x3c], R9 ;  /* 0x00003c0914007986 */ /* 0x000fe2000c101904 */
[----:B------:R-:W-:Y:S05]  /*1440*/  EXIT ;  /* 0x000000000000794d */ /* 0x000fea0003800000 */
.L_x_2:
        /* <DEDUP_REMOVED lines=11> */
.L_x_4:


//--------------------- .nv.shared.reserved.0     --------------------------
	.section	.nv.shared.reserved.0,"aw",@nobits
	.weak		__nv_reservedSMEM_offset_0_alias
	.size		__nv_reservedSMEM_offset_0_alias, 0, 64
	.other		__nv_reservedSMEM_offset_0_alias,@"STO_CUDA_RESERVED_SHARED STV_DEFAULT"
__nv_reservedSMEM_offset_0_alias:
	.zero		0
	.zero		64


//--------------------- .nv.constant0._Z17multVectorsKernelILi500EEvP6bigintPKS0_P11bigint_widem --------------------------
	.section	.nv.constant0._Z17multVectorsKernelILi500EEvP6bigintPKS0_P11bigint_widem,"a",@progbits
	.sectionflags	@""
	.align	4
.nv.constant0._Z17multVectorsKernelILi500EEvP6bigintPKS0_P11bigint_widem:
	.zero		928


//--------------------- .nv.constant0._Z17multVectorsKernelILi1EEvP6bigintPKS0_P11bigint_widem --------------------------
	.section	.nv.constant0._Z17multVectorsKernelILi1EEvP6bigintPKS0_P11bigint_widem,"a",@progbits
	.sectionflags	@""
	.align	4
.nv.constant0._Z17multVectorsKernelILi1EEvP6bigintPKS0_P11bigint_widem:
	.zero		928


//--------------------- SYMBOLS --------------------------

	.type		.nv.reservedSmem.offset0,@object
	.size		.nv.reservedSmem.offset0,0x4
